	.target	sm_100a

	.elftype	@"ET_EXEC"


//--------------------- .note.nv.tkinfo           --------------------------
	.section	.note.nv.tkinfo,"",@"SHT_NOTE"
	.sectionflags	@"SHF_NOTE_NV_TKINFO"
	.tkinfo
        /*0018*/ 	.word	0x00000002
        /*0030*/ 	.string	""
        /*0030*/ 	.string	"ptxas"
        /*0030*/ 	.string	"Cuda compilation tools, release 13.0, V13.0.88"
        /*0030*/ 	.string	"Build cuda_13.0.r13.0/compiler.36424714_0"
        /*0030*/ 	.string	"-arch sm_100a -m 64 "



//--------------------- .note.nv.cuinfo           --------------------------
	.section	.note.nv.cuinfo,"",@"SHT_NOTE"
	.sectionflags	@"SHF_NOTE_NV_CUINFO"
        /*0018*/ 	.short	0x0002
        /*001a*/ 	.short	0x0064
        /*001c*/ 	.short	0x0082
	.zero		2


//--------------------- .nv.info                  --------------------------
	.section	.nv.info,"",@"SHT_CUDA_INFO"
	.align	4


	//----- nvinfo : EIATTR_REGCOUNT
	.align		4
        /*0000*/ 	.byte	0x04, 0x2f
        /*0002*/ 	.short	(.L_19 - .L_18)
	.align		4
.L_18:
        /*0004*/ 	.word	index@(_ZN7cutlass13device_kernelINS_4conv6kernel13ConvUniversalINS1_16ConvProblemShapeILNS1_8OperatorE1ELi3EEENS1_10collective14CollectiveConvINS1_47MainloopSm100TmaUmmaWarpSpecializedImplicitGemmILS5_1ELi26ELi3ELi1ELi2EN4cute5tupleIJNSA_1CILi2EEENSC_ILi1EEESE_EEEEENSB_IJNSC_ILi64EEESH_NSB_IJNSC_ILi32EEEEEEEEENS_10bfloat16_tESL_NSA_8TiledMMAINSA_8MMA_AtomIJNSA_20SM100_MMA_F16BF16_SSISL_SL_fLi64ELi64ELNSA_4UMMA5MajorE0ELSQ_1ELNSP_7ScaleInE0ELSR_0EEEEEENSA_6LayoutINSB_IJSE_SE_SE_EEENSB_IJNSC_ILi0EEESW_SW_EEEEENSB_IJNSA_10UnderscoreESZ_SZ_EEEEENS7_6detail27Sm100ImplicitGemmTileTraitsINSA_20SM90_TMA_LOAD_IM2COLENSA_14ComposedLayoutINSA_7SwizzleILi2ELi4ELi3EEENSA_18smem_ptr_flag_bitsILi16EEENSU_INSB_IJNSC_ILi8EEESI_EEENSB_IJSI_SE_EEEEEEEvEENS13_INSA_23SM90_TMA_LOAD_MULTICASTENS15_INS16_ILi3ELi4ELi3EEES19_NSU_INSB_IJSH_S1A_EEENSB_IJSE_SH_EEEEEEEvEEEENS_8epilogue10collective18CollectiveEpilogueINS1O_23Sm100TmaWarpSpecializedILi3ELi2ELi16ELb1ELb0EEEJSK_NSB_IJNSU_ISH_SE_EENSU_ISI_SE_EEEEESL_NSB_IJNSB_IJllllEEESE_SW_EEESL_S1X_NS1O_6fusion15FusionCallbacksIS1S_NS1Y_17LinearCombinationISL_fSL_fLNS_15FloatRoundStyleE2EEESK_S1V_JEEENSA_5SM1004TMEM4LOAD26SM100_TMEM_LOAD_16dp256b4xES14_S1E_NSA_17SM75_U32x4_LDSM_NENSA_21SM90_TMA_STORE_IM2COLES1E_NSA_17SM90_U32x4_STSM_NENSA_39AutoVectorizingCopyWithAssumedAlignmentILi128EEEEEEvvEEEEvNT_6ParamsE)
        /*0008*/ 	.word	0x0000004b


	//----- nvinfo : EIATTR_FRAME_SIZE
	.align		4
.L_19:
        /*000c*/ 	.byte	0x04, 0x11
        /*000e*/ 	.short	(.L_21 - .L_20)
	.align		4
.L_20:
        /*0010*/ 	.word	index@($__internal_2_$__cuda_sm10x_tcgen05_guardrail_trap_unallocated_columns_being_dealloced)
        /*0014*/ 	.word	0x00000008


	//----- nvinfo : EIATTR_FRAME_SIZE
	.align		4
.L_21:
        /*0018*/ 	.byte	0x04, 0x11
        /*001a*/ 	.short	(.L_23 - .L_22)
	.align		4
.L_22:
        /*001c*/ 	.word	index@($__internal_1_$__cuda_sm10x_tcgen05_guardrail_trap_phase_invalid_during_alloc)
        /*0020*/ 	.word	0x00000008


	//----- nvinfo : EIATTR_FRAME_SIZE
	.align		4
.L_23:
        /*0024*/ 	.byte	0x04, 0x11
        /*0026*/ 	.short	(.L_25 - .L_24)
	.align		4
.L_24:
        /*0028*/ 	.word	index@($__internal_0_$__cuda_sm10x_tcgen05_guardrail_trap_col_being_dealloced_not_returned_by_alloc)
        /*002c*/ 	.word	0x00000008


	//----- nvinfo : EIATTR_FRAME_SIZE
	.align		4
.L_25:
        /*0030*/ 	.byte	0x04, 0x11
        /*0032*/ 	.short	(.L_27 - .L_26)
	.align		4
.L_26:
        /*0034*/ 	.word	index@(_ZN7cutlass13device_kernelINS_4conv6kernel13ConvUniversalINS1_16ConvProblemShapeILNS1_8OperatorE1ELi3EEENS1_10collective14CollectiveConvINS1_47MainloopSm100TmaUmmaWarpSpecializedImplicitGemmILS5_1ELi26ELi3ELi1ELi2EN4cute5tupleIJNSA_1CILi2EEENSC_ILi1EEESE_EEEEENSB_IJNSC_ILi64EEESH_NSB_IJNSC_ILi32EEEEEEEEENS_10bfloat16_tESL_NSA_8TiledMMAINSA_8MMA_AtomIJNSA_20SM100_MMA_F16BF16_SSISL_SL_fLi64ELi64ELNSA_4UMMA5MajorE0ELSQ_1ELNSP_7ScaleInE0ELSR_0EEEEEENSA_6LayoutINSB_IJSE_SE_SE_EEENSB_IJNSC_ILi0EEESW_SW_EEEEENSB_IJNSA_10UnderscoreESZ_SZ_EEEEENS7_6detail27Sm100ImplicitGemmTileTraitsINSA_20SM90_TMA_LOAD_IM2COLENSA_14ComposedLayoutINSA_7SwizzleILi2ELi4ELi3EEENSA_18smem_ptr_flag_bitsILi16EEENSU_INSB_IJNSC_ILi8EEESI_EEENSB_IJSI_SE_EEEEEEEvEENS13_INSA_23SM90_TMA_LOAD_MULTICASTENS15_INS16_ILi3ELi4ELi3EEES19_NSU_INSB_IJSH_S1A_EEENSB_IJSE_SH_EEEEEEEvEEEENS_8epilogue10collective18CollectiveEpilogueINS1O_23Sm100TmaWarpSpecializedILi3ELi2ELi16ELb1ELb0EEEJSK_NSB_IJNSU_ISH_SE_EENSU_ISI_SE_EEEEESL_NSB_IJNSB_IJllllEEESE_SW_EEESL_S1X_NS1O_6fusion15FusionCallbacksIS1S_NS1Y_17LinearCombinationISL_fSL_fLNS_15FloatRoundStyleE2EEESK_S1V_JEEENSA_5SM1004TMEM4LOAD26SM100_TMEM_LOAD_16dp256b4xES14_S1E_NSA_17SM75_U32x4_LDSM_NENSA_21SM90_TMA_STORE_IM2COLES1E_NSA_17SM90_U32x4_STSM_NENSA_39AutoVectorizingCopyWithAssumedAlignmentILi128EEEEEEvvEEEEvNT_6ParamsE)
        /*0038*/ 	.word	0x00000008


	//----- nvinfo : EIATTR_MIN_STACK_SIZE
	.align		4
.L_27:
        /*003c*/ 	.byte	0x04, 0x12
        /*003e*/ 	.short	(.L_29 - .L_28)
	.align		4
.L_28:
        /*0040*/ 	.word	index@(_ZN7cutlass13device_kernelINS_4conv6kernel13ConvUniversalINS1_16ConvProblemShapeILNS1_8OperatorE1ELi3EEENS1_10collective14CollectiveConvINS1_47MainloopSm100TmaUmmaWarpSpecializedImplicitGemmILS5_1ELi26ELi3ELi1ELi2EN4cute5tupleIJNSA_1CILi2EEENSC_ILi1EEESE_EEEEENSB_IJNSC_ILi64EEESH_NSB_IJNSC_ILi32EEEEEEEEENS_10bfloat16_tESL_NSA_8TiledMMAINSA_8MMA_AtomIJNSA_20SM100_MMA_F16BF16_SSISL_SL_fLi64ELi64ELNSA_4UMMA5MajorE0ELSQ_1ELNSP_7ScaleInE0ELSR_0EEEEEENSA_6LayoutINSB_IJSE_SE_SE_EEENSB_IJNSC_ILi0EEESW_SW_EEEEENSB_IJNSA_10UnderscoreESZ_SZ_EEEEENS7_6detail27Sm100ImplicitGemmTileTraitsINSA_20SM90_TMA_LOAD_IM2COLENSA_14ComposedLayoutINSA_7SwizzleILi2ELi4ELi3EEENSA_18smem_ptr_flag_bitsILi16EEENSU_INSB_IJNSC_ILi8EEESI_EEENSB_IJSI_SE_EEEEEEEvEENS13_INSA_23SM90_TMA_LOAD_MULTICASTENS15_INS16_ILi3ELi4ELi3EEES19_NSU_INSB_IJSH_S1A_EEENSB_IJSE_SH_EEEEEEEvEEEENS_8epilogue10collective18CollectiveEpilogueINS1O_23Sm100TmaWarpSpecializedILi3ELi2ELi16ELb1ELb0EEEJSK_NSB_IJNSU_ISH_SE_EENSU_ISI_SE_EEEEESL_NSB_IJNSB_IJllllEEESE_SW_EEESL_S1X_NS1O_6fusion15FusionCallbacksIS1S_NS1Y_17LinearCombinationISL_fSL_fLNS_15FloatRoundStyleE2EEESK_S1V_JEEENSA_5SM1004TMEM4LOAD26SM100_TMEM_LOAD_16dp256b4xES14_S1E_NSA_17SM75_U32x4_LDSM_NENSA_21SM90_TMA_STORE_IM2COLES1E_NSA_17SM90_U32x4_STSM_NENSA_39AutoVectorizingCopyWithAssumedAlignmentILi128EEEEEEvvEEEEvNT_6ParamsE)
        /*0044*/ 	.word	0x00000008
.L_29:


//--------------------- .nv.compat                --------------------------
	.section	.nv.compat,"",@"SHT_CUDA_COMPAT_INFO"
	.align	4
        /*0000*/ 	.byte	0x02, 0x09, 0x01, 0x00, 0x02, 0x02, 0x02, 0x00, 0x02, 0x05, 0x05, 0x00, 0x03, 0x07, 0x01, 0x01
        /*0010*/ 	.byte	0x02, 0x03, 0x01, 0x00, 0x02, 0x06, 0x01, 0x00, 0x04, 0x0b, 0x08, 0x00, 0x09, 0x00, 0x00, 0x00
        /*0020*/ 	.byte	0x00, 0x00, 0x00, 0x00


//--------------------- .nv.info._ZN7cutlass13device_kernelINS_4conv6kernel13ConvUniversalINS1_16ConvProblemShapeILNS1_8OperatorE1ELi3EEENS1_10collective14CollectiveConvINS1_47MainloopSm100TmaUmmaWarpSpecializedImplicitGemmILS5_1ELi26ELi3ELi1ELi2EN4cute5tupleIJNSA_1CILi2EEENSC_ILi1EEESE_EEEEENSB_IJNSC_ILi64EEESH_NSB_IJNSC_ILi32EEEEEEEEENS_10bfloat16_tESL_NSA_8TiledMMAINSA_8MMA_AtomIJNSA_20SM100_MMA_F16BF16_SSISL_SL_fLi64ELi64ELNSA_4UMMA5MajorE0ELSQ_1ELNSP_7ScaleInE0ELSR_0EEEEEENSA_6LayoutINSB_IJSE_SE_SE_EEENSB_IJNSC_ILi0EEESW_SW_EEEEENSB_IJNSA_10UnderscoreESZ_SZ_EEEEENS7_6detail27Sm100ImplicitGemmTileTraitsINSA_20SM90_TMA_LOAD_IM2COLENSA_14ComposedLayoutINSA_7SwizzleILi2ELi4ELi3EEENSA_18smem_ptr_flag_bitsILi16EEENSU_INSB_IJNSC_ILi8EEESI_EEENSB_IJSI_SE_EEEEEEEvEENS13_INSA_23SM90_TMA_LOAD_MULTICASTENS15_INS16_ILi3ELi4ELi3EEES19_NSU_INSB_IJSH_S1A_EEENSB_IJSE_SH_EEEEEEEvEEEENS_8epilogue10collective18CollectiveEpilogueINS1O_23Sm100TmaWarpSpecializedILi3ELi2ELi16ELb1ELb0EEEJSK_NSB_IJNSU_ISH_SE_EENSU_ISI_SE_EEEEESL_NSB_IJNSB_IJllllEEESE_SW_EEESL_S1X_NS1O_6fusion15FusionCallbacksIS1S_NS1Y_17LinearCombinationISL_fSL_fLNS_15FloatRoundStyleE2EEESK_S1V_JEEENSA_5SM1004TMEM4LOAD26SM100_TMEM_LOAD_16dp256b4xES14_S1E_NSA_17SM75_U32x4_LDSM_NENSA_21SM90_TMA_STORE_IM2COLES1E_NSA_17SM90_U32x4_STSM_NENSA_39AutoVectorizingCopyWithAssumedAlignmentILi128EEEEEEvvEEEEvNT_6ParamsE --------------------------
	.section	.nv.info._ZN7cutlass13device_kernelINS_4conv6kernel13ConvUniversalINS1_16ConvProblemShapeILNS1_8OperatorE1ELi3EEENS1_10collective14CollectiveConvINS1_47MainloopSm100TmaUmmaWarpSpecializedImplicitGemmILS5_1ELi26ELi3ELi1ELi2EN4cute5tupleIJNSA_1CILi2EEENSC_ILi1EEESE_EEEEENSB_IJNSC_ILi64EEESH_NSB_IJNSC_ILi32EEEEEEEEENS_10bfloat16_tESL_NSA_8TiledMMAINSA_8MMA_AtomIJNSA_20SM100_MMA_F16BF16_SSISL_SL_fLi64ELi64ELNSA_4UMMA5MajorE0ELSQ_1ELNSP_7ScaleInE0ELSR_0EEEEEENSA_6LayoutINSB_IJSE_SE_SE_EEENSB_IJNSC_ILi0EEESW_SW_EEEEENSB_IJNSA_10UnderscoreESZ_SZ_EEEEENS7_6detail27Sm100ImplicitGemmTileTraitsINSA_20SM90_TMA_LOAD_IM2COLENSA_14ComposedLayoutINSA_7SwizzleILi2ELi4ELi3EEENSA_18smem_ptr_flag_bitsILi16EEENSU_INSB_IJNSC_ILi8EEESI_EEENSB_IJSI_SE_EEEEEEEvEENS13_INSA_23SM90_TMA_LOAD_MULTICASTENS15_INS16_ILi3ELi4ELi3EEES19_NSU_INSB_IJSH_S1A_EEENSB_IJSE_SH_EEEEEEEvEEEENS_8epilogue10collective18CollectiveEpilogueINS1O_23Sm100TmaWarpSpecializedILi3ELi2ELi16ELb1ELb0EEEJSK_NSB_IJNSU_ISH_SE_EENSU_ISI_SE_EEEEESL_NSB_IJNSB_IJllllEEESE_SW_EEESL_S1X_NS1O_6fusion15FusionCallbacksIS1S_NS1Y_17LinearCombinationISL_fSL_fLNS_15FloatRoundStyleE2EEESK_S1V_JEEENSA_5SM1004TMEM4LOAD26SM100_TMEM_LOAD_16dp256b4xES14_S1E_NSA_17SM75_U32x4_LDSM_NENSA_21SM90_TMA_STORE_IM2COLES1E_NSA_17SM90_U32x4_STSM_NENSA_39AutoVectorizingCopyWithAssumedAlignmentILi128EEEEEEvvEEEEvNT_6ParamsE,"",@"SHT_CUDA_INFO"
	.sectionflags	@""
	.align	4


	//----- nvinfo : EIATTR_CUDA_API_VERSION
	.align		4
        /*0000*/ 	.byte	0x04, 0x37
        /*0002*/ 	.short	(.L_31 - .L_30)
.L_30:
        /*0004*/ 	.word	0x00000082


	//----- nvinfo : EIATTR_KPARAM_INFO
	.align		4
.L_31:
        /*0008*/ 	.byte	0x04, 0x17
        /*000a*/ 	.short	(.L_33 - .L_32)
.L_32:
        /*000c*/ 	.word	0x00000000
        /*0010*/ 	.short	0x0000
        /*0012*/ 	.short	0x0000
        /*0014*/ 	.byte	0x00, 0xf0, 0x01, 0x24


	//----- nvinfo : EIATTR_AT_ENTRY_FRAGMENTS
	.align		4
.L_33:
        /*0018*/ 	.byte	0x04, 0x4f
        /*001a*/ 	.short	(.L_35 - .L_34)


	//   ....[0]....
.L_34:
        /*001c*/ 	.word	0x00000006


	//----- nvinfo : EIATTR_RESERVED_SMEM_USED
	.align		4
.L_35:
        /*0020*/ 	.byte	0x01, 0x41
	.zero		2


	//----- nvinfo : EIATTR_SPARSE_MMA_MASK
	.align		4
        /*0024*/ 	.byte	0x03, 0x50
        /*0026*/ 	.short	0x0000


	//----- nvinfo : EIATTR_TCGEN05_1CTA_USED
	.align		4
        /*0028*/ 	.byte	0x01, 0x51
	.zero		2


	//----- nvinfo : EIATTR_MAXREG_COUNT
	.align		4
        /*002c*/ 	.byte	0x03, 0x1b
        /*002e*/ 	.short	0x00ff


	//----- nvinfo : EIATTR_NUM_BARRIERS
	.align		4
        /*0030*/ 	.byte	0x02, 0x4c
        /*0032*/ 	.byte	0x07
	.zero		1


	//----- nvinfo : EIATTR_EXTERNS
	.align		4
        /*0034*/ 	.byte	0x04, 0x0f
        /*0036*/ 	.short	(.L_37 - .L_36)


	//   ....[0]....
	.align		4
.L_36:
        /*0038*/ 	.word	index@(__assertfail)


	//----- nvinfo : EIATTR_MERCURY_ISA_VERSION
	.align		4
.L_37:
        /*003c*/ 	.byte	0x03, 0x5f
        /*003e*/ 	.short	0x0101


	//----- nvinfo : EIATTR_INT_WARP_WIDE_INSTR_OFFSETS
	.align		4
        /*0040*/ 	.byte	0x04, 0x31
        /*0042*/ 	.short	(.L_39 - .L_38)


	//   ....[0]....
.L_38:
        /*0044*/ 	.word	0x00004be0


	//   ....[1]....
        /*0048*/ 	.word	0x00004c00


	//   ....[2]....
        /*004c*/ 	.word	0x00004c30


	//   ....[3]....
        /*0050*/ 	.word	0x00005980


	//   ....[4]....
        /*0054*/ 	.word	0x00005ab0


	//   ....[5]....
        /*0058*/ 	.word	0x00005c50


	//   ....[6]....
        /*005c*/ 	.word	0x00005cd0


	//----- nvinfo : EIATTR_COOP_GROUP_MASK_REGIDS
	.align		4
.L_39:
        /*0060*/ 	.byte	0x04, 0x29
        /*0062*/ 	.short	(.L_41 - .L_40)


	//   ....[0]....
.L_40:
        /*0064*/ 	.word	0xffffffff


	//   ....[1]....
        /*0068*/ 	.word	0xffffffff


	//   ....[2]....
        /*006c*/ 	.word	0xffffffff


	//   ....[3]....
        /*0070*/ 	.word	0xffffffff


	//   ....[4]....
        /*0074*/ 	.word	0xffffffff


	//   ....[5]....
        /*0078*/ 	.word	0xffffffff


	//   ....[6]....
        /*007c*/ 	.word	0xffffffff


	//   ....[7]....
        /*0080*/ 	.word	0xffffffff


	//   ....[8]....
        /*0084*/ 	.word	0xffffffff


	//   ....[9]....
        /*0088*/ 	.word	0xffffffff


	//   ....[10]....
        /*008c*/ 	.word	0xffffffff


	//   ....[11]....
        /*0090*/ 	.word	0xffffffff


	//   ....[12]....
        /*0094*/ 	.word	0xffffffff


	//----- nvinfo : EIATTR_COOP_GROUP_INSTR_OFFSETS
	.align		4
.L_41:
        /*0098*/ 	.byte	0x04, 0x28
        /*009a*/ 	.short	(.L_43 - .L_42)


	//   ....[0]....
.L_42:
        /*009c*/ 	.word	0x00000090


	//   ....[1]....
        /*00a0*/ 	.word	0x00000500


	//   ....[2]....
        /*00a4*/ 	.word	0x00000980


	//   ....[3]....
        /*00a8*/ 	.word	0x00000b00


	//   ....[4]....
        /*00ac*/ 	.word	0x00000c00


	//   ....[5]....
        /*00b0*/ 	.word	0x00000d50


	//   ....[6]....
        /*00b4*/ 	.word	0x00000f50


	//   ....[7]....
        /*00b8*/ 	.word	0x00002790


	//   ....[8]....
        /*00bc*/ 	.word	0x00004000


	//   ....[9]....
        /*00c0*/ 	.word	0x00004210


	//   ....[10]....
        /*00c4*/ 	.word	0x00004240


	//   ....[11]....
        /*00c8*/ 	.word	0x00004ac0


	//   ....[12]....
        /*00cc*/ 	.word	0x00004d00


	//----- nvinfo : EIATTR_VRC_CTA_INIT_COUNT
	.align		4
.L_43:
        /*00d0*/ 	.byte	0x02, 0x4a
        /*00d2*/ 	.byte	0x80
	.zero		1


	//----- nvinfo : EIATTR_SYSCALL_OFFSETS
	.align		4
        /*00d4*/ 	.byte	0x04, 0x46
        /*00d6*/ 	.short	(.L_45 - .L_44)


	//   ....[0]....
.L_44:
        /*00d8*/ 	.word	0x00006a40


	//   ....[1]....
        /*00dc*/ 	.word	0x00006b30


	//   ....[2]....
        /*00e0*/ 	.word	0x00007510


	//   ....[3]....
        /*00e4*/ 	.word	0x00007e90


	//----- nvinfo : EIATTR_MBARRIER_INSTR_OFFSETS
	.align		4
.L_45:
        /*00e8*/ 	.byte	0x04, 0x39
        /*00ea*/ 	.short	(.L_47 - .L_46)


	//   ....[0]....
.L_46:
        /*00ec*/ 	.word	0x00000620
        /*00f0*/ 	.word	0x000000ff
        /*00f4*/ 	.word	0x00000000
        /*00f8*/ 	.short	0x0100
        /*00fa*/ 	.byte	0x04
	.zero		1


	//   ....[1]....
        /*00fc*/ 	.word	0x00000630
        /*0100*/ 	.word	0x000000ff
        /*0104*/ 	.word	0x000000d0
        /*0108*/ 	.short	0x0100
        /*010a*/ 	.byte	0x04
	.zero		1


	//   ....[2]....
        /*010c*/ 	.word	0x00000640
        /*0110*/ 	.word	0x000000ff
        /*0114*/ 	.word	0x00000008
        /*0118*/ 	.short	0x0100
        /*011a*/ 	.byte	0x04
	.zero		1


	//   ....[3]....
        /*011c*/ 	.word	0x00000650
        /*0120*/ 	.word	0x000000ff
        /*0124*/ 	.word	0x000000d8
        /*0128*/ 	.short	0x0100
        /*012a*/ 	.byte	0x04
	.zero		1


	//   ....[4]....
        /*012c*/ 	.word	0x00000660
        /*0130*/ 	.word	0x000000ff
        /*0134*/ 	.word	0x00000010
        /*0138*/ 	.short	0x0100
        /*013a*/ 	.byte	0x04
	.zero		1


	//   ....[5]....
        /*013c*/ 	.word	0x00000670
        /*0140*/ 	.word	0x000000ff
        /*0144*/ 	.word	0x000000e0
        /*0148*/ 	.short	0x0100
        /*014a*/ 	.byte	0x04
	.zero		1


	//   ....[6]....
        /*014c*/ 	.word	0x00000680
        /*0150*/ 	.word	0x000000ff
        /*0154*/ 	.word	0x00000018
        /*0158*/ 	.short	0x0100
        /*015a*/ 	.byte	0x04
	.zero		1


	//   ....[7]....
        /*015c*/ 	.word	0x00000690
        /*0160*/ 	.word	0x000000ff
        /*0164*/ 	.word	0x000000e8
        /*0168*/ 	.short	0x0100
        /*016a*/ 	.byte	0x04
	.zero		1


	//   ....[8]....
        /*016c*/ 	.word	0x000006a0
        /*0170*/ 	.word	0x000000ff
        /*0174*/ 	.word	0x00000020
        /*0178*/ 	.short	0x0100
        /*017a*/ 	.byte	0x04
	.zero		1


	//   ....[9]....
        /*017c*/ 	.word	0x000006b0
        /*0180*/ 	.word	0x000000ff
        /*0184*/ 	.word	0x000000f0
        /*0188*/ 	.short	0x0100
        /*018a*/ 	.byte	0x04
	.zero		1


	//   ....[10]....
        /*018c*/ 	.word	0x000006c0
        /*0190*/ 	.word	0x000000ff
        /*0194*/ 	.word	0x00000028
        /*0198*/ 	.short	0x0100
        /*019a*/ 	.byte	0x04
	.zero		1


	//   ....[11]....
        /*019c*/ 	.word	0x000006d0
        /*01a0*/ 	.word	0x000000ff
        /*01a4*/ 	.word	0x000000f8
        /*01a8*/ 	.short	0x0100
        /*01aa*/ 	.byte	0x04
	.zero		1


	//   ....[12]....
        /*01ac*/ 	.word	0x000006e0
        /*01b0*/ 	.word	0x000000ff
        /*01b4*/ 	.word	0x00000030
        /*01b8*/ 	.short	0x0100
        /*01ba*/ 	.byte	0x04
	.zero		1


	//   ....[13]....
        /*01bc*/ 	.word	0x000006f0
        /*01c0*/ 	.word	0x000000ff
        /*01c4*/ 	.word	0x00000100
        /*01c8*/ 	.short	0x0100
        /*01ca*/ 	.byte	0x04
	.zero		1


	//   ....[14]....
        /*01cc*/ 	.word	0x00000700
        /*01d0*/ 	.word	0x000000ff
        /*01d4*/ 	.word	0x00000038
        /*01d8*/ 	.short	0x0100
        /*01da*/ 	.byte	0x04
	.zero		1


	//   ....[15]....
        /*01dc*/ 	.word	0x00000710
        /*01e0*/ 	.word	0x000000ff
        /*01e4*/ 	.word	0x00000108
        /*01e8*/ 	.short	0x0100
        /*01ea*/ 	.byte	0x04
	.zero		1


	//   ....[16]....
        /*01ec*/ 	.word	0x00000720
        /*01f0*/ 	.word	0x000000ff
        /*01f4*/ 	.word	0x00000040
        /*01f8*/ 	.short	0x0100
        /*01fa*/ 	.byte	0x04
	.zero		1


	//   ....[17]....
        /*01fc*/ 	.word	0x00000730
        /*0200*/ 	.word	0x000000ff
        /*0204*/ 	.word	0x00000110
        /*0208*/ 	.short	0x0100
        /*020a*/ 	.byte	0x04
	.zero		1


	//   ....[18]....
        /*020c*/ 	.word	0x00000740
        /*0210*/ 	.word	0x000000ff
        /*0214*/ 	.word	0x00000048
        /*0218*/ 	.short	0x0100
        /*021a*/ 	.byte	0x04
	.zero		1


	//   ....[19]....
        /*021c*/ 	.word	0x00000750
        /*0220*/ 	.word	0x000000ff
        /*0224*/ 	.word	0x00000118
        /*0228*/ 	.short	0x0100
        /*022a*/ 	.byte	0x04
	.zero		1


	//   ....[20]....
        /*022c*/ 	.word	0x00000760
        /*0230*/ 	.word	0x000000ff
        /*0234*/ 	.word	0x00000050
        /*0238*/ 	.short	0x0100
        /*023a*/ 	.byte	0x04
	.zero		1


	//   ....[21]....
        /*023c*/ 	.word	0x00000770
        /*0240*/ 	.word	0x000000ff
        /*0244*/ 	.word	0x00000120
        /*0248*/ 	.short	0x0100
        /*024a*/ 	.byte	0x04
	.zero		1


	//   ....[22]....
        /*024c*/ 	.word	0x00000780
        /*0250*/ 	.word	0x000000ff
        /*0254*/ 	.word	0x00000058
        /*0258*/ 	.short	0x0100
        /*025a*/ 	.byte	0x04
	.zero		1


	//   ....[23]....
        /*025c*/ 	.word	0x00000790
        /*0260*/ 	.word	0x000000ff
        /*0264*/ 	.word	0x00000128
        /*0268*/ 	.short	0x0100
        /*026a*/ 	.byte	0x04
	.zero		1


	//   ....[24]....
        /*026c*/ 	.word	0x000007a0
        /*0270*/ 	.word	0x000000ff
        /*0274*/ 	.word	0x00000060
        /*0278*/ 	.short	0x0100
        /*027a*/ 	.byte	0x04
	.zero		1


	//   ....[25]....
        /*027c*/ 	.word	0x000007b0
        /*0280*/ 	.word	0x000000ff
        /*0284*/ 	.word	0x00000130
        /*0288*/ 	.short	0x0100
        /*028a*/ 	.byte	0x04
	.zero		1


	//   ....[26]....
        /*028c*/ 	.word	0x000007c0
        /*0290*/ 	.word	0x000000ff
        /*0294*/ 	.word	0x00000068
        /*0298*/ 	.short	0x0100
        /*029a*/ 	.byte	0x04
	.zero		1


	//   ....[27]....
        /*029c*/ 	.word	0x000007d0
        /*02a0*/ 	.word	0x000000ff
        /*02a4*/ 	.word	0x00000138
        /*02a8*/ 	.short	0x0100
        /*02aa*/ 	.byte	0x04
	.zero		1


	//   ....[28]....
        /*02ac*/ 	.word	0x000007e0
        /*02b0*/ 	.word	0x000000ff
        /*02b4*/ 	.word	0x00000070
        /*02b8*/ 	.short	0x0100
        /*02ba*/ 	.byte	0x04
	.zero		1


	//   ....[29]....
        /*02bc*/ 	.word	0x000007f0
        /*02c0*/ 	.word	0x000000ff
        /*02c4*/ 	.word	0x00000140
        /*02c8*/ 	.short	0x0100
        /*02ca*/ 	.byte	0x04
	.zero		1


	//   ....[30]....
        /*02cc*/ 	.word	0x00000800
        /*02d0*/ 	.word	0x000000ff
        /*02d4*/ 	.word	0x00000078
        /*02d8*/ 	.short	0x0100
        /*02da*/ 	.byte	0x04
	.zero		1


	//   ....[31]....
        /*02dc*/ 	.word	0x00000810
        /*02e0*/ 	.word	0x000000ff
        /*02e4*/ 	.word	0x00000148
        /*02e8*/ 	.short	0x0100
        /*02ea*/ 	.byte	0x04
	.zero		1


	//   ....[32]....
        /*02ec*/ 	.word	0x00000820
        /*02f0*/ 	.word	0x000000ff
        /*02f4*/ 	.word	0x00000080
        /*02f8*/ 	.short	0x0100
        /*02fa*/ 	.byte	0x04
	.zero		1


	//   ....[33]....
        /*02fc*/ 	.word	0x00000830
        /*0300*/ 	.word	0x000000ff
        /*0304*/ 	.word	0x00000150
        /*0308*/ 	.short	0x0100
        /*030a*/ 	.byte	0x04
	.zero		1


	//   ....[34]....
        /*030c*/ 	.word	0x00000840
        /*0310*/ 	.word	0x000000ff
        /*0314*/ 	.word	0x00000088
        /*0318*/ 	.short	0x0100
        /*031a*/ 	.byte	0x04
	.zero		1


	//   ....[35]....
        /*031c*/ 	.word	0x00000850
        /*0320*/ 	.word	0x000000ff
        /*0324*/ 	.word	0x00000158
        /*0328*/ 	.short	0x0100
        /*032a*/ 	.byte	0x04
	.zero		1


	//   ....[36]....
        /*032c*/ 	.word	0x00000860
        /*0330*/ 	.word	0x000000ff
        /*0334*/ 	.word	0x00000090
        /*0338*/ 	.short	0x0100
        /*033a*/ 	.byte	0x04
	.zero		1


	//   ....[37]....
        /*033c*/ 	.word	0x00000870
        /*0340*/ 	.word	0x000000ff
        /*0344*/ 	.word	0x00000160
        /*0348*/ 	.short	0x0100
        /*034a*/ 	.byte	0x04
	.zero		1


	//   ....[38]....
        /*034c*/ 	.word	0x00000880
        /*0350*/ 	.word	0x000000ff
        /*0354*/ 	.word	0x00000098
        /*0358*/ 	.short	0x0100
        /*035a*/ 	.byte	0x04
	.zero		1


	//   ....[39]....
        /*035c*/ 	.word	0x00000890
        /*0360*/ 	.word	0x000000ff
        /*0364*/ 	.word	0x00000168
        /*0368*/ 	.short	0x0100
        /*036a*/ 	.byte	0x04
	.zero		1


	//   ....[40]....
        /*036c*/ 	.word	0x000008a0
        /*0370*/ 	.word	0x000000ff
        /*0374*/ 	.word	0x000000a0
        /*0378*/ 	.short	0x0100
        /*037a*/ 	.byte	0x04
	.zero		1


	//   ....[41]....
        /*037c*/ 	.word	0x000008b0
        /*0380*/ 	.word	0x000000ff
        /*0384*/ 	.word	0x00000170
        /*0388*/ 	.short	0x0100
        /*038a*/ 	.byte	0x04
	.zero		1


	//   ....[42]....
        /*038c*/ 	.word	0x000008c0
        /*0390*/ 	.word	0x000000ff
        /*0394*/ 	.word	0x000000a8
        /*0398*/ 	.short	0x0100
        /*039a*/ 	.byte	0x04
	.zero		1


	//   ....[43]....
        /*039c*/ 	.word	0x000008d0
        /*03a0*/ 	.word	0x000000ff
        /*03a4*/ 	.word	0x00000178
        /*03a8*/ 	.short	0x0100
        /*03aa*/ 	.byte	0x04
	.zero		1


	//   ....[44]....
        /*03ac*/ 	.word	0x000008e0
        /*03b0*/ 	.word	0x000000ff
        /*03b4*/ 	.word	0x000000b0
        /*03b8*/ 	.short	0x0100
        /*03ba*/ 	.byte	0x04
	.zero		1


	//   ....[45]....
        /*03bc*/ 	.word	0x000008f0
        /*03c0*/ 	.word	0x000000ff
        /*03c4*/ 	.word	0x00000180
        /*03c8*/ 	.short	0x0100
        /*03ca*/ 	.byte	0x04
	.zero		1


	//   ....[46]....
        /*03cc*/ 	.word	0x00000900
        /*03d0*/ 	.word	0x000000ff
        /*03d4*/ 	.word	0x000000b8
        /*03d8*/ 	.short	0x0100
        /*03da*/ 	.byte	0x04
	.zero		1


	//   ....[47]....
        /*03dc*/ 	.word	0x00000910
        /*03e0*/ 	.word	0x000000ff
        /*03e4*/ 	.word	0x00000188
        /*03e8*/ 	.short	0x0100
        /*03ea*/ 	.byte	0x04
	.zero		1


	//   ....[48]....
        /*03ec*/ 	.word	0x00000920
        /*03f0*/ 	.word	0x000000ff
        /*03f4*/ 	.word	0x000000c0
        /*03f8*/ 	.short	0x0100
        /*03fa*/ 	.byte	0x04
	.zero		1


	//   ....[49]....
        /*03fc*/ 	.word	0x00000930
        /*0400*/ 	.word	0x000000ff
        /*0404*/ 	.word	0x00000190
        /*0408*/ 	.short	0x0100
        /*040a*/ 	.byte	0x04
	.zero		1


	//   ....[50]....
        /*040c*/ 	.word	0x00000940
        /*0410*/ 	.word	0x000000ff
        /*0414*/ 	.word	0x000000c8
        /*0418*/ 	.short	0x0100
        /*041a*/ 	.byte	0x04
	.zero		1


	//   ....[51]....
        /*041c*/ 	.word	0x00000950
        /*0420*/ 	.word	0x000000ff
        /*0424*/ 	.word	0x00000198
        /*0428*/ 	.short	0x0100
        /*042a*/ 	.byte	0x04
	.zero		1


	//   ....[52]....
        /*042c*/ 	.word	0x00000a90
        /*0430*/ 	.word	0x000000ff
        /*0434*/ 	.word	0x000001a0
        /*0438*/ 	.short	0x0100
        /*043a*/ 	.byte	0x04
	.zero		1


	//   ....[53]....
        /*043c*/ 	.word	0x00000aa0
        /*0440*/ 	.word	0x000000ff
        /*0444*/ 	.word	0x000001b8
        /*0448*/ 	.short	0x0100
        /*044a*/ 	.byte	0x04
	.zero		1


	//   ....[54]....
        /*044c*/ 	.word	0x00000ab0
        /*0450*/ 	.word	0x000000ff
        /*0454*/ 	.word	0x000001a8
        /*0458*/ 	.short	0x0100
        /*045a*/ 	.byte	0x04
	.zero		1


	//   ....[55]....
        /*045c*/ 	.word	0x00000ac0
        /*0460*/ 	.word	0x000000ff
        /*0464*/ 	.word	0x000001c0
        /*0468*/ 	.short	0x0100
        /*046a*/ 	.byte	0x04
	.zero		1


	//   ....[56]....
        /*046c*/ 	.word	0x00000ad0
        /*0470*/ 	.word	0x000000ff
        /*0474*/ 	.word	0x000001b0
        /*0478*/ 	.short	0x0100
        /*047a*/ 	.byte	0x04
	.zero		1


	//   ....[57]....
        /*047c*/ 	.word	0x00000ae0
        /*0480*/ 	.word	0x000000ff
        /*0484*/ 	.word	0x000001c8
        /*0488*/ 	.short	0x0100
        /*048a*/ 	.byte	0x04
	.zero		1


	//   ....[58]....
        /*048c*/ 	.word	0x00000bd0
        /*0490*/ 	.word	0x000000ff
        /*0494*/ 	.word	0x000001d0
        /*0498*/ 	.short	0x0100
        /*049a*/ 	.byte	0x06
	.zero		1


	//   ....[59]....
        /*049c*/ 	.word	0x00000be0
        /*04a0*/ 	.word	0x000000ff
        /*04a4*/ 	.word	0x000001d8
        /*04a8*/ 	.short	0x0100
        /*04aa*/ 	.byte	0x06
	.zero		1


	//   ....[60]....
        /*04ac*/ 	.word	0x00000d20
        /*04b0*/ 	.word	0x000000ff
        /*04b4*/ 	.word	0x000001e0
        /*04b8*/ 	.short	0x0100
        /*04ba*/ 	.byte	0x06
	.zero		1


	//   ....[61]....
        /*04bc*/ 	.word	0x00000d30
        /*04c0*/ 	.word	0x000000ff
        /*04c4*/ 	.word	0x000001e8
        /*04c8*/ 	.short	0x0100
        /*04ca*/ 	.byte	0x06
	.zero		1


	//   ....[62]....
        /*04cc*/ 	.word	0x00000e60
        /*04d0*/ 	.word	0x000000ff
        /*04d4*/ 	.word	0x000001f0
        /*04d8*/ 	.short	0x0100
        /*04da*/ 	.byte	0x04
	.zero		1


	//   ....[63]....
        /*04dc*/ 	.word	0x00000e70
        /*04e0*/ 	.word	0x000000ff
        /*04e4*/ 	.word	0x00000200
        /*04e8*/ 	.short	0x0100
        /*04ea*/ 	.byte	0x04
	.zero		1


	//   ....[64]....
        /*04ec*/ 	.word	0x00000e80
        /*04f0*/ 	.word	0x000000ff
        /*04f4*/ 	.word	0x000001f8
        /*04f8*/ 	.short	0x0100
        /*04fa*/ 	.byte	0x04
	.zero		1


	//   ....[65]....
        /*04fc*/ 	.word	0x00000e90
        /*0500*/ 	.word	0x000000ff
        /*0504*/ 	.word	0x00000208
        /*0508*/ 	.short	0x0100
        /*050a*/ 	.byte	0x04
	.zero		1


	//   ....[66]....
        /*050c*/ 	.word	0x000019e0
        /*0510*/ 	.word	0x000000ff
        /*0514*/ 	.word	0x000000d0
        /*0518*/ 	.short	0x010a
        /*051a*/ 	.byte	0x04
	.zero		1


	//   ....[67]....
        /*051c*/ 	.word	0x00001ce0
        /*0520*/ 	.word	0x000000ff
        /*0524*/ 	.word	0x000000d0
        /*0528*/ 	.short	0x010a
        /*052a*/ 	.byte	0x09
	.zero		1


	//   ....[68]....
        /*052c*/ 	.word	0x00001e70
        /*0530*/ 	.word	0x000000ff
        /*0534*/ 	.word	0x000000d0
        /*0538*/ 	.short	0x010a
        /*053a*/ 	.byte	0x08
	.zero		1


	//   ....[69]....
        /*053c*/ 	.word	0x000020c0
        /*0540*/ 	.word	0x000000ff
        /*0544*/ 	.word	0x000001d8
        /*0548*/ 	.short	0x0101
        /*054a*/ 	.byte	0x1d
	.zero		1


	//   ....[70]....
        /*054c*/ 	.word	0x000020e0
        /*0550*/ 	.word	0x000000ff
        /*0554*/ 	.word	0x000000d0
        /*0558*/ 	.short	0x010a
        /*055a*/ 	.byte	0x04
	.zero		1


	//   ....[71]....
        /*055c*/ 	.word	0x000023b0
        /*0560*/ 	.word	0x000000ff
        /*0564*/ 	.word	0x000000d0
        /*0568*/ 	.short	0x010a
        /*056a*/ 	.byte	0x09
	.zero		1


	//   ....[72]....
        /*056c*/ 	.word	0x00002540
        /*0570*/ 	.word	0x000000ff
        /*0574*/ 	.word	0x000000d0
        /*0578*/ 	.short	0x010a
        /*057a*/ 	.byte	0x08
	.zero		1


	//   ....[73]....
        /*057c*/ 	.word	0x000027a0
        /*0580*/ 	.word	0x000000ff
        /*0584*/ 	.word	0x000001e0
        /*0588*/ 	.short	0x010a
        /*058a*/ 	.byte	0x1d
	.zero		1


	//   ....[74]....
        /*058c*/ 	.word	0x00002860
        /*0590*/ 	.word	0x000000ff
        /*0594*/ 	.word	0x00000000
        /*0598*/ 	.short	0x0101
        /*059a*/ 	.byte	0x04
	.zero		1


	//   ....[75]....
        /*059c*/ 	.word	0x00002e50
        /*05a0*/ 	.word	0x000000ff
        /*05a4*/ 	.word	0x00000000
        /*05a8*/ 	.short	0x010a
        /*05aa*/ 	.byte	0x04
	.zero		1


	//   ....[76]....
        /*05ac*/ 	.word	0x00002ee0
        /*05b0*/ 	.word	0x000000ff
        /*05b4*/ 	.word	0x00000000
        /*05b8*/ 	.short	0x010a
        /*05ba*/ 	.byte	0x05
	.zero		1


	//   ....[77]....
        /*05bc*/ 	.word	0x00002f70
        /*05c0*/ 	.word	0x000000ff
        /*05c4*/ 	.word	0x00000000
        /*05c8*/ 	.short	0x010a
        /*05ca*/ 	.byte	0x05
	.zero		1


	//   ....[78]....
        /*05cc*/ 	.word	0x00003000
        /*05d0*/ 	.word	0x000000ff
        /*05d4*/ 	.word	0x00000000
        /*05d8*/ 	.short	0x010a
        /*05da*/ 	.byte	0x05
	.zero		1


	//   ....[79]....
        /*05dc*/ 	.word	0x00003090
        /*05e0*/ 	.word	0x000000ff
        /*05e4*/ 	.word	0x00000000
        /*05e8*/ 	.short	0x010a
        /*05ea*/ 	.byte	0x05
	.zero		1


	//   ....[80]....
        /*05ec*/ 	.word	0x00003120
        /*05f0*/ 	.word	0x000000ff
        /*05f4*/ 	.word	0x00000000
        /*05f8*/ 	.short	0x010a
        /*05fa*/ 	.byte	0x05
	.zero		1


	//   ....[81]....
        /*05fc*/ 	.word	0x000031b0
        /*0600*/ 	.word	0x000000ff
        /*0604*/ 	.word	0x00000000
        /*0608*/ 	.short	0x010a
        /*060a*/ 	.byte	0x05
	.zero		1


	//   ....[82]....
        /*060c*/ 	.word	0x00003240
        /*0610*/ 	.word	0x000000ff
        /*0614*/ 	.word	0x00000000
        /*0618*/ 	.short	0x010a
        /*061a*/ 	.byte	0x05
	.zero		1


	//   ....[83]....
        /*061c*/ 	.word	0x000032d0
        /*0620*/ 	.word	0x000000ff
        /*0624*/ 	.word	0x00000000
        /*0628*/ 	.short	0x010a
        /*062a*/ 	.byte	0x05
	.zero		1


	//   ....[84]....
        /*062c*/ 	.word	0x00003360
        /*0630*/ 	.word	0x000000ff
        /*0634*/ 	.word	0x00000000
        /*0638*/ 	.short	0x010a
        /*063a*/ 	.byte	0x05
	.zero		1


	//   ....[85]....
        /*063c*/ 	.word	0x000033f0
        /*0640*/ 	.word	0x000000ff
        /*0644*/ 	.word	0x00000000
        /*0648*/ 	.short	0x010a
        /*064a*/ 	.byte	0x05
	.zero		1


	//   ....[86]....
        /*064c*/ 	.word	0x00003480
        /*0650*/ 	.word	0x000000ff
        /*0654*/ 	.word	0x00000000
        /*0658*/ 	.short	0x010a
        /*065a*/ 	.byte	0x05
	.zero		1


	//   ....[87]....
        /*065c*/ 	.word	0x00003510
        /*0660*/ 	.word	0x000000ff
        /*0664*/ 	.word	0x00000000
        /*0668*/ 	.short	0x010a
        /*066a*/ 	.byte	0x05
	.zero		1


	//   ....[88]....
        /*066c*/ 	.word	0x000035a0
        /*0670*/ 	.word	0x000000ff
        /*0674*/ 	.word	0x00000000
        /*0678*/ 	.short	0x010a
        /*067a*/ 	.byte	0x05
	.zero		1


	//   ....[89]....
        /*067c*/ 	.word	0x00003630
        /*0680*/ 	.word	0x000000ff
        /*0684*/ 	.word	0x00000000
        /*0688*/ 	.short	0x010a
        /*068a*/ 	.byte	0x05
	.zero		1


	//   ....[90]....
        /*068c*/ 	.word	0x000036c0
        /*0690*/ 	.word	0x000000ff
        /*0694*/ 	.word	0x00000000
        /*0698*/ 	.short	0x010a
        /*069a*/ 	.byte	0x05
	.zero		1


	//   ....[91]....
        /*069c*/ 	.word	0x00003750
        /*06a0*/ 	.word	0x000000ff
        /*06a4*/ 	.word	0x00000000
        /*06a8*/ 	.short	0x010a
        /*06aa*/ 	.byte	0x05
	.zero		1


	//   ....[92]....
        /*06ac*/ 	.word	0x000037e0
        /*06b0*/ 	.word	0x000000ff
        /*06b4*/ 	.word	0x00000000
        /*06b8*/ 	.short	0x010a
        /*06ba*/ 	.byte	0x05
	.zero		1


	//   ....[93]....
        /*06bc*/ 	.word	0x00003870
        /*06c0*/ 	.word	0x000000ff
        /*06c4*/ 	.word	0x00000000
        /*06c8*/ 	.short	0x010a
        /*06ca*/ 	.byte	0x05
	.zero		1


	//   ....[94]....
        /*06cc*/ 	.word	0x00003900
        /*06d0*/ 	.word	0x000000ff
        /*06d4*/ 	.word	0x00000000
        /*06d8*/ 	.short	0x010a
        /*06da*/ 	.byte	0x05
	.zero		1


	//   ....[95]....
        /*06dc*/ 	.word	0x00003990
        /*06e0*/ 	.word	0x000000ff
        /*06e4*/ 	.word	0x00000000
        /*06e8*/ 	.short	0x010a
        /*06ea*/ 	.byte	0x05
	.zero		1


	//   ....[96]....
        /*06ec*/ 	.word	0x00003a20
        /*06f0*/ 	.word	0x000000ff
        /*06f4*/ 	.word	0x00000000
        /*06f8*/ 	.short	0x010a
        /*06fa*/ 	.byte	0x05
	.zero		1


	//   ....[97]....
        /*06fc*/ 	.word	0x00003ab0
        /*0700*/ 	.word	0x000000ff
        /*0704*/ 	.word	0x00000000
        /*0708*/ 	.short	0x010a
        /*070a*/ 	.byte	0x05
	.zero		1


	//   ....[98]....
        /*070c*/ 	.word	0x00003b40
        /*0710*/ 	.word	0x000000ff
        /*0714*/ 	.word	0x00000000
        /*0718*/ 	.short	0x010a
        /*071a*/ 	.byte	0x05
	.zero		1


	//   ....[99]....
        /*071c*/ 	.word	0x00003bd0
        /*0720*/ 	.word	0x000000ff
        /*0724*/ 	.word	0x00000000
        /*0728*/ 	.short	0x010a
        /*072a*/ 	.byte	0x05
	.zero		1


	//   ....[100]....
        /*072c*/ 	.word	0x00003c70
        /*0730*/ 	.word	0x00000000
        /*0734*/ 	.word	0x00000000
        /*0738*/ 	.short	0x010a
        /*073a*/ 	.byte	0xff
	.zero		1


	//   ....[101]....
        /*073c*/ 	.word	0x00003dc0
        /*0740*/ 	.word	0x000000ff
        /*0744*/ 	.word	0x000001e8
        /*0748*/ 	.short	0x010a
        /*074a*/ 	.byte	0x04
	.zero		1


	//   ....[102]....
        /*074c*/ 	.word	0x00003e60
        /*0750*/ 	.word	0x000000ff
        /*0754*/ 	.word	0x000001e0
        /*0758*/ 	.short	0x010a
        /*075a*/ 	.byte	0x04
	.zero		1


	//   ....[103]....
        /*075c*/ 	.word	0x00003f00
        /*0760*/ 	.word	0x000000ff
        /*0764*/ 	.word	0x00000000
        /*0768*/ 	.short	0x0101
        /*076a*/ 	.byte	0x05
	.zero		1


	//   ....[104]....
        /*076c*/ 	.word	0x00003f40
        /*0770*/ 	.word	0x000000ff
        /*0774*/ 	.word	0x000001e8
        /*0778*/ 	.short	0x0106
        /*077a*/ 	.byte	0x04
	.zero		1


	//   ....[105]....
        /*077c*/ 	.word	0x00003f80
        /*0780*/ 	.word	0x00000000
        /*0784*/ 	.word	0x000001e8
        /*0788*/ 	.short	0x010a
        /*078a*/ 	.byte	0xff
	.zero		1


	//   ....[106]....
        /*078c*/ 	.word	0x000044c0
        /*0790*/ 	.word	0x000000ff
        /*0794*/ 	.word	0x000001e0
        /*0798*/ 	.short	0x010a
        /*079a*/ 	.byte	0x12
	.zero		1


	//   ....[107]....
        /*079c*/ 	.word	0x00004570
        /*07a0*/ 	.word	0x000000ff
        /*07a4*/ 	.word	0x00000000
        /*07a8*/ 	.short	0x0101
        /*07aa*/ 	.byte	0x1c
	.zero		1


	//   ....[108]....
        /*07ac*/ 	.word	0x00004580
        /*07b0*/ 	.word	0x000000ff
        /*07b4*/ 	.word	0x00000200
        /*07b8*/ 	.short	0x010a
        /*07ba*/ 	.byte	0x17
	.zero		1


	//   ....[109]....
        /*07bc*/ 	.word	0x00004640
        /*07c0*/ 	.word	0x000000ff
        /*07c4*/ 	.word	0x00000000
        /*07c8*/ 	.short	0x010a
        /*07ca*/ 	.byte	0x04
	.zero		1


	//   ....[110]....
        /*07cc*/ 	.word	0x00004680
        /*07d0*/ 	.word	0x000000ff
        /*07d4*/ 	.word	0x00000000
        /*07d8*/ 	.short	0x010a
        /*07da*/ 	.byte	0x10
	.zero		1


	//   ....[111]....
        /*07dc*/ 	.word	0x000047c0
        /*07e0*/ 	.word	0x000000ff
        /*07e4*/ 	.word	0x00000000
        /*07e8*/ 	.short	0x010a
        /*07ea*/ 	.byte	0x04
	.zero		1


	//   ....[112]....
        /*07ec*/ 	.word	0x00004a10
        /*07f0*/ 	.word	0x000000ff
        /*07f4*/ 	.word	0x00000000
        /*07f8*/ 	.short	0x010a
        /*07fa*/ 	.byte	0x04
	.zero		1


	//   ....[113]....
        /*07fc*/ 	.word	0x00004aa0
        /*0800*/ 	.word	0x000000ff
        /*0804*/ 	.word	0x00000000
        /*0808*/ 	.short	0x010a
        /*080a*/ 	.byte	0x04
	.zero		1


	//   ....[114]....
        /*080c*/ 	.word	0x00005010
        /*0810*/ 	.word	0x000000ff
        /*0814*/ 	.word	0x000001e0
        /*0818*/ 	.short	0x010a
        /*081a*/ 	.byte	0x18
	.zero		1


	//   ....[115]....
        /*081c*/ 	.word	0x000050b0
        /*0820*/ 	.word	0x000000ff
        /*0824*/ 	.word	0x00000000
        /*0828*/ 	.short	0x0101
        /*082a*/ 	.byte	0x25
	.zero		1


	//   ....[116]....
        /*082c*/ 	.word	0x000055f0
        /*0830*/ 	.word	0x000000ff
        /*0834*/ 	.word	0x000001d8
        /*0838*/ 	.short	0x010a
        /*083a*/ 	.byte	0x18
	.zero		1


	//   ....[117]....
        /*083c*/ 	.word	0x000057e0
        /*0840*/ 	.word	0x000000ff
        /*0844*/ 	.word	0x000001b8
        /*0848*/ 	.short	0x010a
        /*084a*/ 	.byte	0x07
	.zero		1


	//   ....[118]....
        /*084c*/ 	.word	0x00005b40
        /*0850*/ 	.word	0x000000ff
        /*0854*/ 	.word	0x000001a0
        /*0858*/ 	.short	0x010b
        /*085a*/ 	.byte	0x07
	.zero		1


	//   ....[119]....
        /*085c*/ 	.word	0x00005b50
        /*0860*/ 	.word	0x000000ff
        /*0864*/ 	.word	0x00000000
        /*0868*/ 	.short	0x0101
        /*086a*/ 	.byte	0x06
	.zero		1


	//   ....[120]....
        /*086c*/ 	.word	0x00005b60
        /*0870*/ 	.word	0x000000ff
        /*0874*/ 	.word	0x000001b8
        /*0878*/ 	.short	0x010a
        /*087a*/ 	.byte	0x04
	.zero		1


	//   ....[121]....
        /*087c*/ 	.word	0x00005d70
        /*0880*/ 	.word	0x000000ff
        /*0884*/ 	.word	0x000001a0
        /*0888*/ 	.short	0x010b
        /*088a*/ 	.byte	0x04
	.zero		1


	//   ....[122]....
        /*088c*/ 	.word	0x00005d80
        /*0890*/ 	.word	0x000000ff
        /*0894*/ 	.word	0x00000000
        /*0898*/ 	.short	0x0101
        /*089a*/ 	.byte	0x05
	.zero		1


	//   ....[123]....
        /*089c*/ 	.word	0x00005dd0
        /*08a0*/ 	.word	0x000000ff
        /*08a4*/ 	.word	0x00000000
        /*08a8*/ 	.short	0x010a
        /*08aa*/ 	.byte	0x04
	.zero		1


	//   ....[124]....
        /*08ac*/ 	.word	0x00005e60
        /*08b0*/ 	.word	0x000000ff
        /*08b4*/ 	.word	0x00000000
        /*08b8*/ 	.short	0x010a
        /*08ba*/ 	.byte	0x05
	.zero		1


	//   ....[125]....
        /*08bc*/ 	.word	0x00005f00
        /*08c0*/ 	.word	0x00000000
        /*08c4*/ 	.word	0x00000000
        /*08c8*/ 	.short	0x010a
        /*08ca*/ 	.byte	0xff
	.zero		1


	//   ....[126]....
        /*08cc*/ 	.word	0x000062c0
        /*08d0*/ 	.word	0x000000ff
        /*08d4*/ 	.word	0x000001e0
        /*08d8*/ 	.short	0x010a
        /*08da*/ 	.byte	0x31
	.zero		1


	//   ....[127]....
        /*08dc*/ 	.word	0x00006390
        /*08e0*/ 	.word	0x000000ff
        /*08e4*/ 	.word	0x00000000
        /*08e8*/ 	.short	0x0101
        /*08ea*/ 	.byte	0x04
	.zero		1


	//   ....[128]....
        /*08ec*/ 	.word	0x00007020
        /*08f0*/ 	.word	0x00000000
        /*08f4*/ 	.word	0x000001a0
        /*08f8*/ 	.short	0x010a
        /*08fa*/ 	.byte	0xff
	.zero		1


	//   ....[129]....
        /*08fc*/ 	.word	0x000070b0
        /*0900*/ 	.word	0x0000001b
        /*0904*/ 	.word	0x000001f0
        /*0908*/ 	.short	0x010a
        /*090a*/ 	.byte	0xff
	.zero		1


	//   ....[130]....
        /*090c*/ 	.word	0x00007260
        /*0910*/ 	.word	0x00000000
        /*0914*/ 	.word	0x000001a0
        /*0918*/ 	.short	0x010a
        /*091a*/ 	.byte	0xff
	.zero		1


	//   ....[131]....
        /*091c*/ 	.word	0x000073f0
        /*0920*/ 	.word	0x0000001b
        /*0924*/ 	.word	0x000001f0
        /*0928*/ 	.short	0x010a
        /*092a*/ 	.byte	0xff
	.zero		1


	//   ....[132]....
        /*092c*/ 	.word	0x00007bf0
        /*0930*/ 	.word	0x00000000
        /*0934*/ 	.word	0x00000000
        /*0938*/ 	.short	0x0101
        /*093a*/ 	.byte	0xff
	.zero		1


	//   ....[133]....
        /*093c*/ 	.word	0x00007c00
        /*0940*/ 	.word	0x00000003
        /*0944*/ 	.word	0x000001a0
        /*0948*/ 	.short	0x010a
        /*094a*/ 	.byte	0xff
	.zero		1


	//   ....[134]....
        /*094c*/ 	.word	0x00007cc0
        /*0950*/ 	.word	0x00000003
        /*0954*/ 	.word	0x000001a0
        /*0958*/ 	.short	0x010a
        /*095a*/ 	.byte	0xff
	.zero		1


	//   ....[135]....
        /*095c*/ 	.word	0x000080f0
        /*0960*/ 	.word	0x000000ff
        /*0964*/ 	.word	0x00000000
        /*0968*/ 	.short	0x0101
        /*096a*/ 	.byte	0x04
	.zero		1


	//   ....[136]....
        /*096c*/ 	.word	0x000085f0
        /*0970*/ 	.word	0x00000000
        /*0974*/ 	.word	0x00000000
        /*0978*/ 	.short	0x0101
        /*097a*/ 	.byte	0xff
	.zero		1


	//   ....[137]....
        /*097c*/ 	.word	0x00008880
        /*0980*/ 	.word	0x000000ff
        /*0984*/ 	.word	0x00000000
        /*0988*/ 	.short	0x0101
        /*098a*/ 	.byte	0x04
	.zero		1


	//   ....[138]....
        /*098c*/ 	.word	0x000088b0
        /*0990*/ 	.word	0x00000000
        /*0994*/ 	.word	0x000000d0
        /*0998*/ 	.short	0x010a
        /*099a*/ 	.byte	0xff
	.zero		1


	//   ....[139]....
        /*099c*/ 	.word	0x00008910
        /*09a0*/ 	.word	0x00000000
        /*09a4*/ 	.word	0x000000d0
        /*09a8*/ 	.short	0x010a
        /*09aa*/ 	.byte	0xff
	.zero		1


	//   ....[140]....
        /*09ac*/ 	.word	0x00008970
        /*09b0*/ 	.word	0x00000000
        /*09b4*/ 	.word	0x000001e0
        /*09b8*/ 	.short	0x010a
        /*09ba*/ 	.byte	0xff
	.zero		1


	//   ....[141]....
        /*09bc*/ 	.word	0x000089d0
        /*09c0*/ 	.word	0x00000000
        /*09c4*/ 	.word	0x00000000
        /*09c8*/ 	.short	0x010a
        /*09ca*/ 	.byte	0xff
	.zero		1


	//   ....[142]....
        /*09cc*/ 	.word	0x00008a30
        /*09d0*/ 	.word	0x00000000
        /*09d4*/ 	.word	0x00000000
        /*09d8*/ 	.short	0x010a
        /*09da*/ 	.byte	0xff
	.zero		1


	//   ....[143]....
        /*09dc*/ 	.word	0x00008a90
        /*09e0*/ 	.word	0x00000000
        /*09e4*/ 	.word	0x00000000
        /*09e8*/ 	.short	0x010a
        /*09ea*/ 	.byte	0xff
	.zero		1


	//   ....[144]....
        /*09ec*/ 	.word	0x00008af0
        /*09f0*/ 	.word	0x00000000
        /*09f4*/ 	.word	0x00000000
        /*09f8*/ 	.short	0x010a
        /*09fa*/ 	.byte	0xff
	.zero		1


	//   ....[145]....
        /*09fc*/ 	.word	0x00008b50
        /*0a00*/ 	.word	0x00000000
        /*0a04*/ 	.word	0x00000000
        /*0a08*/ 	.short	0x010a
        /*0a0a*/ 	.byte	0xff
	.zero		1


	//   ....[146]....
        /*0a0c*/ 	.word	0x00008bb0
        /*0a10*/ 	.word	0x00000000
        /*0a14*/ 	.word	0x00000000
        /*0a18*/ 	.short	0x010a
        /*0a1a*/ 	.byte	0xff
	.zero		1


	//   ....[147]....
        /*0a1c*/ 	.word	0x00008c10
        /*0a20*/ 	.word	0x00000000
        /*0a24*/ 	.word	0x00000000
        /*0a28*/ 	.short	0x010a
        /*0a2a*/ 	.byte	0xff
	.zero		1


	//   ....[148]....
        /*0a2c*/ 	.word	0x00008c70
        /*0a30*/ 	.word	0x00000000
        /*0a34*/ 	.word	0x00000000
        /*0a38*/ 	.short	0x010a
        /*0a3a*/ 	.byte	0xff
	.zero		1


	//   ....[149]....
        /*0a3c*/ 	.word	0x00008cd0
        /*0a40*/ 	.word	0x00000000
        /*0a44*/ 	.word	0x00000000
        /*0a48*/ 	.short	0x010a
        /*0a4a*/ 	.byte	0xff
	.zero		1


	//   ....[150]....
        /*0a4c*/ 	.word	0x00008d30
        /*0a50*/ 	.word	0x00000000
        /*0a54*/ 	.word	0x00000000
        /*0a58*/ 	.short	0x010a
        /*0a5a*/ 	.byte	0xff
	.zero		1


	//   ....[151]....
        /*0a5c*/ 	.word	0x00008d90
        /*0a60*/ 	.word	0x00000000
        /*0a64*/ 	.word	0x00000000
        /*0a68*/ 	.short	0x010a
        /*0a6a*/ 	.byte	0xff
	.zero		1


	//   ....[152]....
        /*0a6c*/ 	.word	0x00008df0
        /*0a70*/ 	.word	0x00000000
        /*0a74*/ 	.word	0x00000000
        /*0a78*/ 	.short	0x010a
        /*0a7a*/ 	.byte	0xff
	.zero		1


	//   ....[153]....
        /*0a7c*/ 	.word	0x00008e50
        /*0a80*/ 	.word	0x00000000
        /*0a84*/ 	.word	0x00000000
        /*0a88*/ 	.short	0x010a
        /*0a8a*/ 	.byte	0xff
	.zero		1


	//   ....[154]....
        /*0a8c*/ 	.word	0x00008eb0
        /*0a90*/ 	.word	0x00000000
        /*0a94*/ 	.word	0x00000000
        /*0a98*/ 	.short	0x010a
        /*0a9a*/ 	.byte	0xff
	.zero		1


	//   ....[155]....
        /*0a9c*/ 	.word	0x00008f10
        /*0aa0*/ 	.word	0x00000000
        /*0aa4*/ 	.word	0x00000000
        /*0aa8*/ 	.short	0x010a
        /*0aaa*/ 	.byte	0xff
	.zero		1


	//   ....[156]....
        /*0aac*/ 	.word	0x00008f70
        /*0ab0*/ 	.word	0x00000000
        /*0ab4*/ 	.word	0x00000000
        /*0ab8*/ 	.short	0x010a
        /*0aba*/ 	.byte	0xff
	.zero		1


	//   ....[157]....
        /*0abc*/ 	.word	0x00008fd0
        /*0ac0*/ 	.word	0x00000000
        /*0ac4*/ 	.word	0x00000000
        /*0ac8*/ 	.short	0x010a
        /*0aca*/ 	.byte	0xff
	.zero		1


	//   ....[158]....
        /*0acc*/ 	.word	0x00009030
        /*0ad0*/ 	.word	0x00000000
        /*0ad4*/ 	.word	0x00000000
        /*0ad8*/ 	.short	0x010a
        /*0ada*/ 	.byte	0xff
	.zero		1


	//   ....[159]....
        /*0adc*/ 	.word	0x00009090
        /*0ae0*/ 	.word	0x00000000
        /*0ae4*/ 	.word	0x00000000
        /*0ae8*/ 	.short	0x010a
        /*0aea*/ 	.byte	0xff
	.zero		1


	//   ....[160]....
        /*0aec*/ 	.word	0x000090f0
        /*0af0*/ 	.word	0x00000000
        /*0af4*/ 	.word	0x00000000
        /*0af8*/ 	.short	0x010a
        /*0afa*/ 	.byte	0xff
	.zero		1


	//   ....[161]....
        /*0afc*/ 	.word	0x00009150
        /*0b00*/ 	.word	0x00000000
        /*0b04*/ 	.word	0x00000000
        /*0b08*/ 	.short	0x010a
        /*0b0a*/ 	.byte	0xff
	.zero		1


	//   ....[162]....
        /*0b0c*/ 	.word	0x000091b0
        /*0b10*/ 	.word	0x00000000
        /*0b14*/ 	.word	0x00000000
        /*0b18*/ 	.short	0x010a
        /*0b1a*/ 	.byte	0xff
	.zero		1


	//   ....[163]....
        /*0b1c*/ 	.word	0x00009210
        /*0b20*/ 	.word	0x00000000
        /*0b24*/ 	.word	0x00000000
        /*0b28*/ 	.short	0x010a
        /*0b2a*/ 	.byte	0xff
	.zero		1


	//   ....[164]....
        /*0b2c*/ 	.word	0x00009270
        /*0b30*/ 	.word	0x00000000
        /*0b34*/ 	.word	0x00000000
        /*0b38*/ 	.short	0x010a
        /*0b3a*/ 	.byte	0xff
	.zero		1


	//   ....[165]....
        /*0b3c*/ 	.word	0x000092d0
        /*0b40*/ 	.word	0x00000000
        /*0b44*/ 	.word	0x00000000
        /*0b48*/ 	.short	0x010a
        /*0b4a*/ 	.byte	0xff
	.zero		1


	//   ....[166]....
        /*0b4c*/ 	.word	0x00009330
        /*0b50*/ 	.word	0x00000004
        /*0b54*/ 	.word	0x000001e8
        /*0b58*/ 	.short	0x010a
        /*0b5a*/ 	.byte	0xff
	.zero		1


	//   ....[167]....
        /*0b5c*/ 	.word	0x00009390
        /*0b60*/ 	.word	0x00000004
        /*0b64*/ 	.word	0x000001e0
        /*0b68*/ 	.short	0x010a
        /*0b6a*/ 	.byte	0xff
	.zero		1


	//   ....[168]....
        /*0b6c*/ 	.word	0x000093f0
        /*0b70*/ 	.word	0x00000002
        /*0b74*/ 	.word	0x000001e0
        /*0b78*/ 	.short	0x010a
        /*0b7a*/ 	.byte	0xff
	.zero		1


	//   ....[169]....
        /*0b7c*/ 	.word	0x00009450
        /*0b80*/ 	.word	0x00000004
        /*0b84*/ 	.word	0x00000200
        /*0b88*/ 	.short	0x010a
        /*0b8a*/ 	.byte	0xff
	.zero		1


	//   ....[170]....
        /*0b8c*/ 	.word	0x000094b0
        /*0b90*/ 	.word	0x00000002
        /*0b94*/ 	.word	0x00000000
        /*0b98*/ 	.short	0x010a
        /*0b9a*/ 	.byte	0xff
	.zero		1


	//   ....[171]....
        /*0b9c*/ 	.word	0x00009510
        /*0ba0*/ 	.word	0x00000002
        /*0ba4*/ 	.word	0x00000000
        /*0ba8*/ 	.short	0x010a
        /*0baa*/ 	.byte	0xff
	.zero		1


	//   ....[172]....
        /*0bac*/ 	.word	0x00009570
        /*0bb0*/ 	.word	0x00000002
        /*0bb4*/ 	.word	0x00000000
        /*0bb8*/ 	.short	0x010a
        /*0bba*/ 	.byte	0xff
	.zero		1


	//   ....[173]....
        /*0bbc*/ 	.word	0x000095d0
        /*0bc0*/ 	.word	0x00000000
        /*0bc4*/ 	.word	0x000001e0
        /*0bc8*/ 	.short	0x010a
        /*0bca*/ 	.byte	0xff
	.zero		1


	//   ....[174]....
        /*0bcc*/ 	.word	0x00009630
        /*0bd0*/ 	.word	0x00000000
        /*0bd4*/ 	.word	0x000001d8
        /*0bd8*/ 	.short	0x010a
        /*0bda*/ 	.byte	0xff
	.zero		1


	//   ....[175]....
        /*0bdc*/ 	.word	0x00009690
        /*0be0*/ 	.word	0x00000002
        /*0be4*/ 	.word	0x000001b8
        /*0be8*/ 	.short	0x010a
        /*0bea*/ 	.byte	0xff
	.zero		1


	//   ....[176]....
        /*0bec*/ 	.word	0x000096f0
        /*0bf0*/ 	.word	0x00000000
        /*0bf4*/ 	.word	0x000001b8
        /*0bf8*/ 	.short	0x010a
        /*0bfa*/ 	.byte	0xff
	.zero		1


	//   ....[177]....
        /*0bfc*/ 	.word	0x00009750
        /*0c00*/ 	.word	0x00000000
        /*0c04*/ 	.word	0x00000000
        /*0c08*/ 	.short	0x010a
        /*0c0a*/ 	.byte	0xff
	.zero		1


	//   ....[178]....
        /*0c0c*/ 	.word	0x000097b0
        /*0c10*/ 	.word	0x00000000
        /*0c14*/ 	.word	0x00000000
        /*0c18*/ 	.short	0x010a
        /*0c1a*/ 	.byte	0xff
	.zero		1


	//   ....[179]....
        /*0c1c*/ 	.word	0x00009810
        /*0c20*/ 	.word	0x00000000
        /*0c24*/ 	.word	0x000001e0
        /*0c28*/ 	.short	0x010a
        /*0c2a*/ 	.byte	0xff
	.zero		1


	//   ....[180]....
        /*0c2c*/ 	.word	0x00009860
        /*0c30*/ 	.word	0x00000000
        /*0c34*/ 	.word	0x000001a0
        /*0c38*/ 	.short	0x010a
        /*0c3a*/ 	.byte	0xff
	.zero		1


	//   ....[181]....
        /*0c3c*/ 	.word	0x000098b0
        /*0c40*/ 	.word	0x0000001b
        /*0c44*/ 	.word	0x000001f0
        /*0c48*/ 	.short	0x010a
        /*0c4a*/ 	.byte	0xff
	.zero		1


	//   ....[182]....
        /*0c4c*/ 	.word	0x00009900
        /*0c50*/ 	.word	0x00000003
        /*0c54*/ 	.word	0x000001a0
        /*0c58*/ 	.short	0x010a
        /*0c5a*/ 	.byte	0xff
	.zero		1


	//----- nvinfo : EIATTR_NUM_MBARRIERS
	.align		4
.L_47:
        /*0c5c*/ 	.byte	0x03, 0x38
        /*0c5e*/ 	.short	0x0042


	//----- nvinfo : EIATTR_EXIT_INSTR_OFFSETS
	.align		4
        /*0c60*/ 	.byte	0x04, 0x1c
        /*0c62*/ 	.short	(.L_49 - .L_48)


	//   ....[0]....
.L_48:
        /*0c64*/ 	.word	0x00003ca0


	//   ....[1]....
        /*0c68*/ 	.word	0x00003f50


	//   ....[2]....
        /*0c6c*/ 	.word	0x00003fb0


	//   ....[3]....
        /*0c70*/ 	.word	0x00004d10


	//   ....[4]....
        /*0c74*/ 	.word	0x00005f30


	//   ....[5]....
        /*0c78*/ 	.word	0x00005f70


	//   ....[6]....
        /*0c7c*/ 	.word	0x00008760


	//   ....[7]....
        /*0c80*/ 	.word	0x000087e0


	//   ....[8]....
        /*0c84*/ 	.word	0x00008810


	//   ....[9]....
        /*0c88*/ 	.word	0x00008890


	//----- nvinfo : EIATTR_MAX_THREADS
	.align		4
.L_49:
        /*0c8c*/ 	.byte	0x04, 0x05
        /*0c8e*/ 	.short	(.L_51 - .L_50)
.L_50:
        /*0c90*/ 	.word	0x00000100
        /*0c94*/ 	.word	0x00000001
        /*0c98*/ 	.word	0x00000001


	//----- nvinfo : EIATTR_CRS_STACK_SIZE
	.align		4
.L_51:
        /*0c9c*/ 	.byte	0x04, 0x1e
        /*0c9e*/ 	.short	(.L_53 - .L_52)
.L_52:
        /*0ca0*/ 	.word	0x00000000


	//----- nvinfo : EIATTR_CBANK_PARAM_SIZE
	.align		4
.L_53:
        /*0ca4*/ 	.byte	0x03, 0x19
        /*0ca6*/ 	.short	0x0900


	//----- nvinfo : EIATTR_PARAM_CBANK
	.align		4
        /*0ca8*/ 	.byte	0x04, 0x0a
        /*0caa*/ 	.short	(.L_55 - .L_54)
	.align		4
.L_54:
        /*0cac*/ 	.word	index@(.nv.constant0._ZN7cutlass13device_kernelINS_4conv6kernel13ConvUniversalINS1_16ConvProblemShapeILNS1_8OperatorE1ELi3EEENS1_10collective14CollectiveConvINS1_47MainloopSm100TmaUmmaWarpSpecializedImplicitGemmILS5_1ELi26ELi3ELi1ELi2EN4cute5tupleIJNSA_1CILi2EEENSC_ILi1EEESE_EEEEENSB_IJNSC_ILi64EEESH_NSB_IJNSC_ILi32EEEEEEEEENS_10bfloat16_tESL_NSA_8TiledMMAINSA_8MMA_AtomIJNSA_20SM100_MMA_F16BF16_SSISL_SL_fLi64ELi64ELNSA_4UMMA5MajorE0ELSQ_1ELNSP_7ScaleInE0ELSR_0EEEEEENSA_6LayoutINSB_IJSE_SE_SE_EEENSB_IJNSC_ILi0EEESW_SW_EEEEENSB_IJNSA_10UnderscoreESZ_SZ_EEEEENS7_6detail27Sm100ImplicitGemmTileTraitsINSA_20SM90_TMA_LOAD_IM2COLENSA_14ComposedLayoutINSA_7SwizzleILi2ELi4ELi3EEENSA_18smem_ptr_flag_bitsILi16EEENSU_INSB_IJNSC_ILi8EEESI_EEENSB_IJSI_SE_EEEEEEEvEENS13_INSA_23SM90_TMA_LOAD_MULTICASTENS15_INS16_ILi3ELi4ELi3EEES19_NSU_INSB_IJSH_S1A_EEENSB_IJSE_SH_EEEEEEEvEEEENS_8epilogue10collective18CollectiveEpilogueINS1O_23Sm100TmaWarpSpecializedILi3ELi2ELi16ELb1ELb0EEEJSK_NSB_IJNSU_ISH_SE_EENSU_ISI_SE_EEEEESL_NSB_IJNSB_IJllllEEESE_SW_EEESL_S1X_NS1O_6fusion15FusionCallbacksIS1S_NS1Y_17LinearCombinationISL_fSL_fLNS_15FloatRoundStyleE2EEESK_S1V_JEEENSA_5SM1004TMEM4LOAD26SM100_TMEM_LOAD_16dp256b4xES14_S1E_NSA_17SM75_U32x4_LDSM_NENSA_21SM90_TMA_STORE_IM2COLES1E_NSA_17SM90_U32x4_STSM_NENSA_39AutoVectorizingCopyWithAssumedAlignmentILi128EEEEEEvvEEEEvNT_6ParamsE)
        /*0cb0*/ 	.short	0x0380
        /*0cb2*/ 	.short	0x0900


	//----- nvinfo : EIATTR_SW_WAR
	.align		4
.L_55:
        /*0cb4*/ 	.byte	0x04, 0x36
        /*0cb6*/ 	.short	(.L_57 - .L_56)
.L_56:
        /*0cb8*/ 	.word	0x00000008
.L_57:


//--------------------- .nv.callgraph             --------------------------
	.section	.nv.callgraph,"",@"SHT_CUDA_CALLGRAPH"
	.align	4
	.sectionentsize	8
	.align		4
        /*0000*/ 	.word	0x00000000
	.align		4
        /*0004*/ 	.word	0xffffffff
	.align		4
        /*0008*/ 	.word	index@(_ZN7cutlass13device_kernelINS_4conv6kernel13ConvUniversalINS1_16ConvProblemShapeILNS1_8OperatorE1ELi3EEENS1_10collective14CollectiveConvINS1_47MainloopSm100TmaUmmaWarpSpecializedImplicitGemmILS5_1ELi26ELi3ELi1ELi2EN4cute5tupleIJNSA_1CILi2EEENSC_ILi1EEESE_EEEEENSB_IJNSC_ILi64EEESH_NSB_IJNSC_ILi32EEEEEEEEENS_10bfloat16_tESL_NSA_8TiledMMAINSA_8MMA_AtomIJNSA_20SM100_MMA_F16BF16_SSISL_SL_fLi64ELi64ELNSA_4UMMA5MajorE0ELSQ_1ELNSP_7ScaleInE0ELSR_0EEEEEENSA_6LayoutINSB_IJSE_SE_SE_EEENSB_IJNSC_ILi0EEESW_SW_EEEEENSB_IJNSA_10UnderscoreESZ_SZ_EEEEENS7_6detail27Sm100ImplicitGemmTileTraitsINSA_20SM90_TMA_LOAD_IM2COLENSA_14ComposedLayoutINSA_7SwizzleILi2ELi4ELi3EEENSA_18smem_ptr_flag_bitsILi16EEENSU_INSB_IJNSC_ILi8EEESI_EEENSB_IJSI_SE_EEEEEEEvEENS13_INSA_23SM90_TMA_LOAD_MULTICASTENS15_INS16_ILi3ELi4ELi3EEES19_NSU_INSB_IJSH_S1A_EEENSB_IJSE_SH_EEEEEEEvEEEENS_8epilogue10collective18CollectiveEpilogueINS1O_23Sm100TmaWarpSpecializedILi3ELi2ELi16ELb1ELb0EEEJSK_NSB_IJNSU_ISH_SE_EENSU_ISI_SE_EEEEESL_NSB_IJNSB_IJllllEEESE_SW_EEESL_S1X_NS1O_6fusion15FusionCallbacksIS1S_NS1Y_17LinearCombinationISL_fSL_fLNS_15FloatRoundStyleE2EEESK_S1V_JEEENSA_5SM1004TMEM4LOAD26SM100_TMEM_LOAD_16dp256b4xES14_S1E_NSA_17SM75_U32x4_LDSM_NENSA_21SM90_TMA_STORE_IM2COLES1E_NSA_17SM90_U32x4_STSM_NENSA_39AutoVectorizingCopyWithAssumedAlignmentILi128EEEEEEvvEEEEvNT_6ParamsE)
	.align		4
        /*000c*/ 	.word	index@(__assertfail)
	.align		4
        /*0010*/ 	.word	0x00000000
	.align		4
        /*0014*/ 	.word	0xfffffffe
	.align		4
        /*0018*/ 	.word	0x00000000
	.align		4
        /*001c*/ 	.word	0xfffffffd
	.align		4
        /*0020*/ 	.word	0x00000000
	.align		4
        /*0024*/ 	.word	0xfffffffc


//--------------------- .nv.constant4             --------------------------
	.section	.nv.constant4,"a",@progbits
	.align	8
	.align		8
.nv.constant4:
        /*0000*/ 	.dword	__assertfail
	.align		8
        /*0008*/ 	.dword	__unnamed_1
	.align		8
        /*0010*/ 	.dword	__unnamed_2
	.align		8
        /*0018*/ 	.dword	_ZN39_INTERNAL_7f6c5947_4_k_cu_ae7bd7c6_29604cuda3std3__45__cpo5beginE
	.align		8
        /*0020*/ 	.dword	_ZN39_INTERNAL_7f6c5947_4_k_cu_ae7bd7c6_29604cuda3std3__45__cpo3endE
	.align		8
        /*0028*/ 	.dword	_ZN39_INTERNAL_7f6c5947_4_k_cu_ae7bd7c6_29604cuda3std3__45__cpo6cbeginE
	.align		8
        /*0030*/ 	.dword	_ZN39_INTERNAL_7f6c5947_4_k_cu_ae7bd7c6_29604cuda3std3__45__cpo4cendE
	.align		8
        /*0038*/ 	.dword	_ZN39_INTERNAL_7f6c5947_4_k_cu_ae7bd7c6_29604cuda3std3__441_GLOBAL__N__7f6c5947_4_k_cu_ae7bd7c6_29606ignoreE
	.align		8
        /*0040*/ 	.dword	_ZN39_INTERNAL_7f6c5947_4_k_cu_ae7bd7c6_29604cuda3std3__419piecewise_constructE
	.align		8
        /*0048*/ 	.dword	_ZN39_INTERNAL_7f6c5947_4_k_cu_ae7bd7c6_29604cuda3std3__48in_placeE
	.align		8
        /*0050*/ 	.dword	_ZN39_INTERNAL_7f6c5947_4_k_cu_ae7bd7c6_29604cuda3std6ranges3__45__cpo4swapE
	.align		8
        /*0058*/ 	.dword	_ZN39_INTERNAL_7f6c5947_4_k_cu_ae7bd7c6_29604cuda3std6ranges3__45__cpo9iter_moveE
	.align		8
        /*0060*/ 	.dword	_ZN39_INTERNAL_7f6c5947_4_k_cu_ae7bd7c6_29604cute7productE
	.align		8
        /*0068*/ 	.dword	_ZN39_INTERNAL_7f6c5947_4_k_cu_ae7bd7c6_29604cute1_E
	.align		8
        /*0070*/ 	.dword	$str$27
	.align		8
        /*0078*/ 	.dword	$str$28
	.align		8
        /*0080*/ 	.dword	$str$29
	.align		8
        /*0088*/ 	.dword	$str$30


//--------------------- .text._ZN7cutlass13device_kernelINS_4conv6kernel13ConvUniversalINS1_16ConvProblemShapeILNS1_8OperatorE1ELi3EEENS1_10collective14CollectiveConvINS1_47MainloopSm100TmaUmmaWarpSpecializedImplicitGemmILS5_1ELi26ELi3ELi1ELi2EN4cute5tupleIJNSA_1CILi2EEENSC_ILi1EEESE_EEEEENSB_IJNSC_ILi64EEESH_NSB_IJNSC_ILi32EEEEEEEEENS_10bfloat16_tESL_NSA_8TiledMMAINSA_8MMA_AtomIJNSA_20SM100_MMA_F16BF16_SSISL_SL_fLi64ELi64ELNSA_4UMMA5MajorE0ELSQ_1ELNSP_7ScaleInE0ELSR_0EEEEEENSA_6LayoutINSB_IJSE_SE_SE_EEENSB_IJNSC_ILi0EEESW_SW_EEEEENSB_IJNSA_10UnderscoreESZ_SZ_EEEEENS7_6detail27Sm100ImplicitGemmTileTraitsINSA_20SM90_TMA_LOAD_IM2COLENSA_14ComposedLayoutINSA_7SwizzleILi2ELi4ELi3EEENSA_18smem_ptr_flag_bitsILi16EEENSU_INSB_IJNSC_ILi8EEESI_EEENSB_IJSI_SE_EEEEEEEvEENS13_INSA_23SM90_TMA_LOAD_MULTICASTENS15_INS16_ILi3ELi4ELi3EEES19_NSU_INSB_IJSH_S1A_EEENSB_IJSE_SH_EEEEEEEvEEEENS_8epilogue10collective18CollectiveEpilogueINS1O_23Sm100TmaWarpSpecializedILi3ELi2ELi16ELb1ELb0EEEJSK_NSB_IJNSU_ISH_SE_EENSU_ISI_SE_EEEEESL_NSB_IJNSB_IJllllEEESE_SW_EEESL_S1X_NS1O_6fusion15FusionCallbacksIS1S_NS1Y_17LinearCombinationISL_fSL_fLNS_15FloatRoundStyleE2EEESK_S1V_JEEENSA_5SM1004TMEM4LOAD26SM100_TMEM_LOAD_16dp256b4xES14_S1E_NSA_17SM75_U32x4_LDSM_NENSA_21SM90_TMA_STORE_IM2COLES1E_NSA_17SM90_U32x4_STSM_NENSA_39AutoVectorizingCopyWithAssumedAlignmentILi128EEEEEEvvEEEEvNT_6ParamsE --------------------------
	.section	.text._ZN7cutlass13device_kernelINS_4conv6kernel13ConvUniversalINS1_16ConvProblemShapeILNS1_8OperatorE1ELi3EEENS1_10collective14CollectiveConvINS1_47MainloopSm100TmaUmmaWarpSpecializedImplicitGemmILS5_1ELi26ELi3ELi1ELi2EN4cute5tupleIJNSA_1CILi2EEENSC_ILi1EEESE_EEEEENSB_IJNSC_ILi64EEESH_NSB_IJNSC_ILi32EEEEEEEEENS_10bfloat16_tESL_NSA_8TiledMMAINSA_8MMA_AtomIJNSA_20SM100_MMA_F16BF16_SSISL_SL_fLi64ELi64ELNSA_4UMMA5MajorE0ELSQ_1ELNSP_7ScaleInE0ELSR_0EEEEEENSA_6LayoutINSB_IJSE_SE_SE_EEENSB_IJNSC_ILi0EEESW_SW_EEEEENSB_IJNSA_10UnderscoreESZ_SZ_EEEEENS7_6detail27Sm100ImplicitGemmTileTraitsINSA_20SM90_TMA_LOAD_IM2COLENSA_14ComposedLayoutINSA_7SwizzleILi2ELi4ELi3EEENSA_18smem_ptr_flag_bitsILi16EEENSU_INSB_IJNSC_ILi8EEESI_EEENSB_IJSI_SE_EEEEEEEvEENS13_INSA_23SM90_TMA_LOAD_MULTICASTENS15_INS16_ILi3ELi4ELi3EEES19_NSU_INSB_IJSH_S1A_EEENSB_IJSE_SH_EEEEEEEvEEEENS_8epilogue10collective18CollectiveEpilogueINS1O_23Sm100TmaWarpSpecializedILi3ELi2ELi16ELb1ELb0EEEJSK_NSB_IJNSU_ISH_SE_EENSU_ISI_SE_EEEEESL_NSB_IJNSB_IJllllEEESE_SW_EEESL_S1X_NS1O_6fusion15FusionCallbacksIS1S_NS1Y_17LinearCombinationISL_fSL_fLNS_15FloatRoundStyleE2EEESK_S1V_JEEENSA_5SM1004TMEM4LOAD26SM100_TMEM_LOAD_16dp256b4xES14_S1E_NSA_17SM75_U32x4_LDSM_NENSA_21SM90_TMA_STORE_IM2COLES1E_NSA_17SM90_U32x4_STSM_NENSA_39AutoVectorizingCopyWithAssumedAlignmentILi128EEEEEEvvEEEEvNT_6ParamsE,"ax",@progbits
	.align	128
.text._ZN7cutlass13device_kernelINS_4conv6kernel13ConvUniversalINS1_16ConvProblemShapeILNS1_8OperatorE1ELi3EEENS1_10collective14CollectiveConvINS1_47MainloopSm100TmaUmmaWarpSpecializedImplicitGemmILS5_1ELi26ELi3ELi1ELi2EN4cute5tupleIJNSA_1CILi2EEENSC_ILi1EEESE_EEEEENSB_IJNSC_ILi64EEESH_NSB_IJNSC_ILi32EEEEEEEEENS_10bfloat16_tESL_NSA_8TiledMMAINSA_8MMA_AtomIJNSA_20SM100_MMA_F16BF16_SSISL_SL_fLi64ELi64ELNSA_4UMMA5MajorE0ELSQ_1ELNSP_7ScaleInE0ELSR_0EEEEEENSA_6LayoutINSB_IJSE_SE_SE_EEENSB_IJNSC_ILi0EEESW_SW_EEEEENSB_IJNSA_10UnderscoreESZ_SZ_EEEEENS7_6detail27Sm100ImplicitGemmTileTraitsINSA_20SM90_TMA_LOAD_IM2COLENSA_14ComposedLayoutINSA_7SwizzleILi2ELi4ELi3EEENSA_18smem_ptr_flag_bitsILi16EEENSU_INSB_IJNSC_ILi8EEESI_EEENSB_IJSI_SE_EEEEEEEvEENS13_INSA_23SM90_TMA_LOAD_MULTICASTENS15_INS16_ILi3ELi4ELi3EEES19_NSU_INSB_IJSH_S1A_EEENSB_IJSE_SH_EEEEEEEvEEEENS_8epilogue10collective18CollectiveEpilogueINS1O_23Sm100TmaWarpSpecializedILi3ELi2ELi16ELb1ELb0EEEJSK_NSB_IJNSU_ISH_SE_EENSU_ISI_SE_EEEEESL_NSB_IJNSB_IJllllEEESE_SW_EEESL_S1X_NS1O_6fusion15FusionCallbacksIS1S_NS1Y_17LinearCombinationISL_fSL_fLNS_15FloatRoundStyleE2EEESK_S1V_JEEENSA_5SM1004TMEM4LOAD26SM100_TMEM_LOAD_16dp256b4xES14_S1E_NSA_17SM75_U32x4_LDSM_NENSA_21SM90_TMA_STORE_IM2COLES1E_NSA_17SM90_U32x4_STSM_NENSA_39AutoVectorizingCopyWithAssumedAlignmentILi128EEEEEEvvEEEEvNT_6ParamsE:
        .type           _ZN7cutlass13device_kernelINS_4conv6kernel13ConvUniversalINS1_16ConvProblemShapeILNS1_8OperatorE1ELi3EEENS1_10collective14CollectiveConvINS1_47MainloopSm100TmaUmmaWarpSpecializedImplicitGemmILS5_1ELi26ELi3ELi1ELi2EN4cute5tupleIJNSA_1CILi2EEENSC_ILi1EEESE_EEEEENSB_IJNSC_ILi64EEESH_NSB_IJNSC_ILi32EEEEEEEEENS_10bfloat16_tESL_NSA_8TiledMMAINSA_8MMA_AtomIJNSA_20SM100_MMA_F16BF16_SSISL_SL_fLi64ELi64ELNSA_4UMMA5MajorE0ELSQ_1ELNSP_7ScaleInE0ELSR_0EEEEEENSA_6LayoutINSB_IJSE_SE_SE_EEENSB_IJNSC_ILi0EEESW_SW_EEEEENSB_IJNSA_10UnderscoreESZ_SZ_EEEEENS7_6detail27Sm100ImplicitGemmTileTraitsINSA_20SM90_TMA_LOAD_IM2COLENSA_14ComposedLayoutINSA_7SwizzleILi2ELi4ELi3EEENSA_18smem_ptr_flag_bitsILi16EEENSU_INSB_IJNSC_ILi8EEESI_EEENSB_IJSI_SE_EEEEEEEvEENS13_INSA_23SM90_TMA_LOAD_MULTICASTENS15_INS16_ILi3ELi4ELi3EEES19_NSU_INSB_IJSH_S1A_EEENSB_IJSE_SH_EEEEEEEvEEEENS_8epilogue10collective18CollectiveEpilogueINS1O_23Sm100TmaWarpSpecializedILi3ELi2ELi16ELb1ELb0EEEJSK_NSB_IJNSU_ISH_SE_EENSU_ISI_SE_EEEEESL_NSB_IJNSB_IJllllEEESE_SW_EEESL_S1X_NS1O_6fusion15FusionCallbacksIS1S_NS1Y_17LinearCombinationISL_fSL_fLNS_15FloatRoundStyleE2EEESK_S1V_JEEENSA_5SM1004TMEM4LOAD26SM100_TMEM_LOAD_16dp256b4xES14_S1E_NSA_17SM75_U32x4_LDSM_NENSA_21SM90_TMA_STORE_IM2COLES1E_NSA_17SM90_U32x4_STSM_NENSA_39AutoVectorizingCopyWithAssumedAlignmentILi128EEEEEEvvEEEEvNT_6ParamsE,@function
        .size           _ZN7cutlass13device_kernelINS_4conv6kernel13ConvUniversalINS1_16ConvProblemShapeILNS1_8OperatorE1ELi3EEENS1_10collective14CollectiveConvINS1_47MainloopSm100TmaUmmaWarpSpecializedImplicitGemmILS5_1ELi26ELi3ELi1ELi2EN4cute5tupleIJNSA_1CILi2EEENSC_ILi1EEESE_EEEEENSB_IJNSC_ILi64EEESH_NSB_IJNSC_ILi32EEEEEEEEENS_10bfloat16_tESL_NSA_8TiledMMAINSA_8MMA_AtomIJNSA_20SM100_MMA_F16BF16_SSISL_SL_fLi64ELi64ELNSA_4UMMA5MajorE0ELSQ_1ELNSP_7ScaleInE0ELSR_0EEEEEENSA_6LayoutINSB_IJSE_SE_SE_EEENSB_IJNSC_ILi0EEESW_SW_EEEEENSB_IJNSA_10UnderscoreESZ_SZ_EEEEENS7_6detail27Sm100ImplicitGemmTileTraitsINSA_20SM90_TMA_LOAD_IM2COLENSA_14ComposedLayoutINSA_7SwizzleILi2ELi4ELi3EEENSA_18smem_ptr_flag_bitsILi16EEENSU_INSB_IJNSC_ILi8EEESI_EEENSB_IJSI_SE_EEEEEEEvEENS13_INSA_23SM90_TMA_LOAD_MULTICASTENS15_INS16_ILi3ELi4ELi3EEES19_NSU_INSB_IJSH_S1A_EEENSB_IJSE_SH_EEEEEEEvEEEENS_8epilogue10collective18CollectiveEpilogueINS1O_23Sm100TmaWarpSpecializedILi3ELi2ELi16ELb1ELb0EEEJSK_NSB_IJNSU_ISH_SE_EENSU_ISI_SE_EEEEESL_NSB_IJNSB_IJllllEEESE_SW_EEESL_S1X_NS1O_6fusion15FusionCallbacksIS1S_NS1Y_17LinearCombinationISL_fSL_fLNS_15FloatRoundStyleE2EEESK_S1V_JEEENSA_5SM1004TMEM4LOAD26SM100_TMEM_LOAD_16dp256b4xES14_S1E_NSA_17SM75_U32x4_LDSM_NENSA_21SM90_TMA_STORE_IM2COLES1E_NSA_17SM90_U32x4_STSM_NENSA_39AutoVectorizingCopyWithAssumedAlignmentILi128EEEEEEvvEEEEvNT_6ParamsE,(.L_x_218 - _ZN7cutlass13device_kernelINS_4conv6kernel13ConvUniversalINS1_16ConvProblemShapeILNS1_8OperatorE1ELi3EEENS1_10collective14CollectiveConvINS1_47MainloopSm100TmaUmmaWarpSpecializedImplicitGemmILS5_1ELi26ELi3ELi1ELi2EN4cute5tupleIJNSA_1CILi2EEENSC_ILi1EEESE_EEEEENSB_IJNSC_ILi64EEESH_NSB_IJNSC_ILi32EEEEEEEEENS_10bfloat16_tESL_NSA_8TiledMMAINSA_8MMA_AtomIJNSA_20SM100_MMA_F16BF16_SSISL_SL_fLi64ELi64ELNSA_4UMMA5MajorE0ELSQ_1ELNSP_7ScaleInE0ELSR_0EEEEEENSA_6LayoutINSB_IJSE_SE_SE_EEENSB_IJNSC_ILi0EEESW_SW_EEEEENSB_IJNSA_10UnderscoreESZ_SZ_EEEEENS7_6detail27Sm100ImplicitGemmTileTraitsINSA_20SM90_TMA_LOAD_IM2COLENSA_14ComposedLayoutINSA_7SwizzleILi2ELi4ELi3EEENSA_18smem_ptr_flag_bitsILi16EEENSU_INSB_IJNSC_ILi8EEESI_EEENSB_IJSI_SE_EEEEEEEvEENS13_INSA_23SM90_TMA_LOAD_MULTICASTENS15_INS16_ILi3ELi4ELi3EEES19_NSU_INSB_IJSH_S1A_EEENSB_IJSE_SH_EEEEEEEvEEEENS_8epilogue10collective18CollectiveEpilogueINS1O_23Sm100TmaWarpSpecializedILi3ELi2ELi16ELb1ELb0EEEJSK_NSB_IJNSU_ISH_SE_EENSU_ISI_SE_EEEEESL_NSB_IJNSB_IJllllEEESE_SW_EEESL_S1X_NS1O_6fusion15FusionCallbacksIS1S_NS1Y_17LinearCombinationISL_fSL_fLNS_15FloatRoundStyleE2EEESK_S1V_JEEENSA_5SM1004TMEM4LOAD26SM100_TMEM_LOAD_16dp256b4xES14_S1E_NSA_17SM75_U32x4_LDSM_NENSA_21SM90_TMA_STORE_IM2COLES1E_NSA_17SM90_U32x4_STSM_NENSA_39AutoVectorizingCopyWithAssumedAlignmentILi128EEEEEEvvEEEEvNT_6ParamsE)
        .other          _ZN7cutlass13device_kernelINS_4conv6kernel13ConvUniversalINS1_16ConvProblemShapeILNS1_8OperatorE1ELi3EEENS1_10collective14CollectiveConvINS1_47MainloopSm100TmaUmmaWarpSpecializedImplicitGemmILS5_1ELi26ELi3ELi1ELi2EN4cute5tupleIJNSA_1CILi2EEENSC_ILi1EEESE_EEEEENSB_IJNSC_ILi64EEESH_NSB_IJNSC_ILi32EEEEEEEEENS_10bfloat16_tESL_NSA_8TiledMMAINSA_8MMA_AtomIJNSA_20SM100_MMA_F16BF16_SSISL_SL_fLi64ELi64ELNSA_4UMMA5MajorE0ELSQ_1ELNSP_7ScaleInE0ELSR_0EEEEEENSA_6LayoutINSB_IJSE_SE_SE_EEENSB_IJNSC_ILi0EEESW_SW_EEEEENSB_IJNSA_10UnderscoreESZ_SZ_EEEEENS7_6detail27Sm100ImplicitGemmTileTraitsINSA_20SM90_TMA_LOAD_IM2COLENSA_14ComposedLayoutINSA_7SwizzleILi2ELi4ELi3EEENSA_18smem_ptr_flag_bitsILi16EEENSU_INSB_IJNSC_ILi8EEESI_EEENSB_IJSI_SE_EEEEEEEvEENS13_INSA_23SM90_TMA_LOAD_MULTICASTENS15_INS16_ILi3ELi4ELi3EEES19_NSU_INSB_IJSH_S1A_EEENSB_IJSE_SH_EEEEEEEvEEEENS_8epilogue10collective18CollectiveEpilogueINS1O_23Sm100TmaWarpSpecializedILi3ELi2ELi16ELb1ELb0EEEJSK_NSB_IJNSU_ISH_SE_EENSU_ISI_SE_EEEEESL_NSB_IJNSB_IJllllEEESE_SW_EEESL_S1X_NS1O_6fusion15FusionCallbacksIS1S_NS1Y_17LinearCombinationISL_fSL_fLNS_15FloatRoundStyleE2EEESK_S1V_JEEENSA_5SM1004TMEM4LOAD26SM100_TMEM_LOAD_16dp256b4xES14_S1E_NSA_17SM75_U32x4_LDSM_NENSA_21SM90_TMA_STORE_IM2COLES1E_NSA_17SM90_U32x4_STSM_NENSA_39AutoVectorizingCopyWithAssumedAlignmentILi128EEEEEEvvEEEEvNT_6ParamsE,@"STO_CUDA_ENTRY STV_DEFAULT"
_ZN7cutlass13device_kernelINS_4conv6kernel13ConvUniversalINS1_16ConvProblemShapeILNS1_8OperatorE1ELi3EEENS1_10collective14CollectiveConvINS1_47MainloopSm100TmaUmmaWarpSpecializedImplicitGemmILS5_1ELi26ELi3ELi1ELi2EN4cute5tupleIJNSA_1CILi2EEENSC_ILi1EEESE_EEEEENSB_IJNSC_ILi64EEESH_NSB_IJNSC_ILi32EEEEEEEEENS_10bfloat16_tESL_NSA_8TiledMMAINSA_8MMA_AtomIJNSA_20SM100_MMA_F16BF16_SSISL_SL_fLi64ELi64ELNSA_4UMMA5MajorE0ELSQ_1ELNSP_7ScaleInE0ELSR_0EEEEEENSA_6LayoutINSB_IJSE_SE_SE_EEENSB_IJNSC_ILi0EEESW_SW_EEEEENSB_IJNSA_10UnderscoreESZ_SZ_EEEEENS7_6detail27Sm100ImplicitGemmTileTraitsINSA_20SM90_TMA_LOAD_IM2COLENSA_14ComposedLayoutINSA_7SwizzleILi2ELi4ELi3EEENSA_18smem_ptr_flag_bitsILi16EEENSU_INSB_IJNSC_ILi8EEESI_EEENSB_IJSI_SE_EEEEEEEvEENS13_INSA_23SM90_TMA_LOAD_MULTICASTENS15_INS16_ILi3ELi4ELi3EEES19_NSU_INSB_IJSH_S1A_EEENSB_IJSE_SH_EEEEEEEvEEEENS_8epilogue10collective18CollectiveEpilogueINS1O_23Sm100TmaWarpSpecializedILi3ELi2ELi16ELb1ELb0EEEJSK_NSB_IJNSU_ISH_SE_EENSU_ISI_SE_EEEEESL_NSB_IJNSB_IJllllEEESE_SW_EEESL_S1X_NS1O_6fusion15FusionCallbacksIS1S_NS1Y_17LinearCombinationISL_fSL_fLNS_15FloatRoundStyleE2EEESK_S1V_JEEENSA_5SM1004TMEM4LOAD26SM100_TMEM_LOAD_16dp256b4xES14_S1E_NSA_17SM75_U32x4_LDSM_NENSA_21SM90_TMA_STORE_IM2COLES1E_NSA_17SM90_U32x4_STSM_NENSA_39AutoVectorizingCopyWithAssumedAlignmentILi128EEEEEEvvEEEEvNT_6ParamsE:
[----:B------:R-:W1:Y:S01]  /*0000*/  LDC R1, c[0x0][0x37c] ;  /* 0x0000df00ff017b82 */ /* 0x000e620000000800 */
[----:B------:R-:W2:Y:S01]  /*0010*/  S2R R49, SR_TID.X ;  /* 0x0000000000317919 */ /* 0x000ea20000002100 */
[----:B------:R-:W3:Y:S01]  /*0020*/  LDCU.64 UR8, c[0x0][0x990] ;  /* 0x00013200ff0877ac */ /* 0x000ee20008000a00 */
[----:B-1----:R-:W-:Y:S01]  /*0030*/  VIADD R1, R1, 0xfffffff8 ;  /* 0xfffffff801017836 */ /* 0x002fe20000000000 */
[----:B------:R-:W-:Y:S02]  /*0040*/  PRMT R50, RZ, 0x7610, R50 ;  /* 0x00007610ff327816 */ /* 0x000fe40000000032 */
[----:B------:R-:W-:Y:S01]  /*0050*/  ELECT P3, URZ, PT ;  /* 0x0000000000ff782f */ /* 0x000fe20003860000 */
[----:B---3--:R-:W-:-:S04]  /*0060*/  UISETP.NE.U32.AND UP0, UPT, UR8, URZ, UPT ;  /* 0x000000ff0800728c */ /* 0x008fc8000bf05070 */
[----:B------:R-:W-:Y:S01]  /*0070*/  UISETP.NE.AND.EX UP0, UPT, UR9, URZ, UPT, UP0 ;  /* 0x000000ff0900728c */ /* 0x000fe2000bf05300 */
[----:B--2---:R-:W-:-:S05]  /*0080*/  SHF.R.U32.HI R51, RZ, 0x5, R49 ;  /* 0x00000005ff337819 */ /* 0x004fca0000011631 */
[----:B------:R-:W1:Y:S02]  /*0090*/  SHFL.IDX PT, R0, R51, RZ, 0x1f ;  /* 0x00001fff33007589 */ /* 0x000e6400000e0000 */
[----:B-1----:R-:W-:Y:S01]  /*00a0*/  R2UR UR18, R0 ;  /* 0x00000000001272ca */ /* 0x002fe200000e0000 */
[----:B------:R-:W-:-:S14]  /*00b0*/  BRA.U UP0, `(.L_x_0) ;  /* 0x0000000100307547 */ /* 0x000fdc000b800000 */
[----:B------:R-:W1:Y:S02]  /*00c0*/  LDCU.64 UR4, c[0x0][0x988] ;  /* 0x00013100ff0477ac */ /* 0x000e640008000a00 */
[----:B-1----:R-:W-:-:S04]  /*00d0*/  UISETP.NE.U32.AND UP0, UPT, UR4, URZ, UPT ;  /* 0x000000ff0400728c */ /* 0x002fc8000bf05070 */
[----:B------:R-:W-:-:S09]  /*00e0*/  UISETP.NE.AND.EX UP0, UPT, UR5, URZ, UPT, UP0 ;  /* 0x000000ff0500728c */ /* 0x000fd2000bf05300 */
[----:B------:R-:W-:Y:S05]  /*00f0*/  BRA.U !UP0, `(.L_x_1) ;  /* 0x0000000108147547 */ /* 0x000fea000b800000 */
[----:B------:R-:W1:Y:S01]  /*0100*/  LDC.64 R26, c[0x0][0x988] ;  /* 0x00026200ff1a7b82 */ /* 0x000e620000000a00 */
[----:B------:R-:W1:Y:S02]  /*0110*/  LDCU.64 UR4, c[0x0][0x358] ;  /* 0x00006b00ff0477ac */ /* 0x000e640008000a00 */
[----:B-1----:R1:W5:Y:S01]  /*0120*/  LDG.E R26, desc[UR4][R26.64] ;  /* 0x000000041a1a7981 */ /* 0x002362000c1e1900 */
[----:B------:R-:W-:Y:S01]  /*0130*/  HFMA2 R50, -RZ, RZ, 0, 5.9604644775390625e-08 ;  /* 0x00000001ff327431 */ /* 0x000fe200000001ff */
[----:B------:R-:W-:Y:S05]  /*0140*/  BRA `(.L_x_0) ;  /* 0x00000000000c7947 */ /* 0x000fea0003800000 */
.L_x_1:
[----:B------:R-:W1:Y:S01]  /*0150*/  LDCU UR4, c[0x0][0x980] ;  /* 0x00013000ff0477ac */ /* 0x000e620008000800 */
[----:B------:R-:W-:Y:S01]  /*0160*/  HFMA2 R50, -RZ, RZ, 0, 5.9604644775390625e-08 ;  /* 0x00000001ff327431 */ /* 0x000fe200000001ff */
[----:B-1----:R-:W-:-:S07]  /*0170*/  MOV R26, UR4 ;  /* 0x00000004001a7c02 */ /* 0x002fce0008000f00 */
.L_x_0:
[----:B------:R-:W2:Y:S02]  /*0180*/  LDCU.64 UR4, c[0x0][0x9b0] ;  /* 0x00013600ff0477ac */ /* 0x000ea40008000a00 */
[----:B--2---:R-:W-:-:S04]  /*0190*/  UISETP.NE.U32.AND UP0, UPT, UR4, URZ, UPT ;  /* 0x000000ff0400728c */ /* 0x004fc8000bf05070 */
[----:B------:R-:W-:-:S09]  /*01a0*/  UISETP.NE.AND.EX UP0, UPT, UR5, URZ, UPT, UP0 ;  /* 0x000000ff0500728c */ /* 0x000fd2000bf05300 */
[----:B------:R-:W-:Y:S05]  /*01b0*/  BRA.U UP0, `(.L_x_2) ;  /* 0x0000000100287547 */ /* 0x000fea000b800000 */
[----:B------:R-:W2:Y:S02]  /*01c0*/  LDCU.64 UR4, c[0x0][0x9a8] ;  /* 0x00013500ff0477ac */ /* 0x000ea40008000a00 */
[----:B--2---:R-:W-:-:S04]  /*01d0*/  UISETP.NE.U32.AND UP0, UPT, UR4, URZ, UPT ;  /* 0x000000ff0400728c */ /* 0x004fc8000bf05070 */
[----:B------:R-:W-:-:S09]  /*01e0*/  UISETP.NE.AND.EX UP0, UPT, UR5, URZ, UPT, UP0 ;  /* 0x000000ff0500728c */ /* 0x000fd2000bf05300 */
[----:B------:R-:W-:Y:S05]  /*01f0*/  BRA.U !UP0, `(.L_x_3) ;  /* 0x0000000108107547 */ /* 0x000fea000b800000 */
[----:B------:R-:W2:Y:S01]  /*0200*/  LDC.64 R24, c[0x0][0x9a8] ;  /* 0x00026a00ff187b82 */ /* 0x000ea20000000a00 */
[----:B------:R-:W2:Y:S02]  /*0210*/  LDCU.64 UR4, c[0x0][0x358] ;  /* 0x00006b00ff0477ac */ /* 0x000ea40008000a00 */
[----:B--2---:R2:W5:Y:S01]  /*0220*/  LDG.E R24, desc[UR4][R24.64] ;  /* 0x0000000418187981 */ /* 0x004562000c1e1900 */
[----:B------:R-:W-:Y:S05]  /*0230*/  BRA `(.L_x_2) ;  /* 0x0000000000087947 */ /* 0x000fea0003800000 */
.L_x_3:
[----:B------:R-:W2:Y:S02]  /*0240*/  LDCU UR4, c[0x0][0x9a0] ;  /* 0x00013400ff0477ac */ /* 0x000ea40008000800 */
[----:B--2---:R-:W-:Y:S02]  /*0250*/  MOV R24, UR4 ;  /* 0x0000000400187c02 */ /* 0x004fe40008000f00 */
.L_x_2:
[----:B------:R-:W-:Y:S01]  /*0260*/  IMAD.U32 R0, RZ, RZ, UR18 ;  /* 0x00000012ff007e24 */ /* 0x000fe2000f8e00ff */
[----:B------:R-:W-:Y:S04]  /*0270*/  BSSY.RECONVERGENT B0, `(.L_x_4) ;  /* 0x000000c000007945 */ /* 0x000fe80003800200 */
[C---:B------:R-:W-:Y:S02]  /*0280*/  ISETP.NE.OR P1, PT, R0.reuse, 0x1, !P3 ;  /* 0x000000010000780c */ /* 0x040fe40005f25670 */
[----:B------:R-:W-:-:S11]  /*0290*/  ISETP.NE.OR P0, PT, R0, 0x3, !P3 ;  /* 0x000000030000780c */ /* 0x000fd60005f05670 */
[----:B------:R-:W-:Y:S05]  /*02a0*/  @P1 BRA `(.L_x_5) ;  /* 0x0000000000201947 */ /* 0x000fea0003800000 */
[----:B------:R-:W3:Y:S02]  /*02b0*/  LDCU.64 UR4, c[0x0][0x348] ;  /* 0x00006900ff0477ac */ /* 0x000ee40008000a00 */
[----:B---3--:R-:W-:Y:S02]  /*02c0*/  UIADD3 UR6, UP1, UPT, UR4, 0x80, URZ ;  /* 0x0000008004067890 */ /* 0x008fe4000ff3e0ff */
[----:B------:R-:W-:Y:S02]  /*02d0*/  UIADD3 UR4, UP0, UPT, UR4, 0x200, URZ ;  /* 0x0000020004047890 */ /* 0x000fe4000ff1e0ff */
[----:B------:R-:W-:Y:S02]  /*02e0*/  UIADD3.X UR7, UPT, UPT, URZ, UR5, URZ, UP1, !UPT ;  /* 0x00000005ff077290 */ /* 0x000fe40008ffe4ff */
[----:B------:R-:W-:-:S07]  /*02f0*/  UIADD3.X UR5, UPT, UPT, URZ, UR5, URZ, UP0, !UPT ;  /* 0x00000005ff057290 */ /* 0x000fce00087fe4ff */
[----:B------:R3:W-:Y:S02]  /*0300*/  UTMACCTL.PF [UR6] ;  /* 0x00000000060079b9 */ /* 0x0007e40008040000 */
[----:B------:R3:W-:Y:S02]  /*0310*/  UTMACCTL.PF [UR4] ;  /* 0x00000000040079b9 */ /* 0x0007e40008040000 */
[----:B---3--:R-:W-:Y:S01]  /*0320*/  NOP ;  /* 0x0000000000007918 */ /* 0x008fe20000000000 */
.L_x_5:
[----:B------:R-:W-:Y:S05]  /*0330*/  BSYNC.RECONVERGENT B0 ;  /* 0x0000000000007941 */ /* 0x000fea0003800200 */
.L_x_4:
[----:B------:R-:W-:Y:S04]  /*0340*/  BSSY.RECONVERGENT B0, `(.L_x_6) ;  /* 0x000000a000007945 */ /* 0x000fe80003800200 */
        /* <DEDUP_REMOVED lines=9> */
.L_x_7:
[----:B------:R-:W-:Y:S05]  /*03e0*/  BSYNC.RECONVERGENT B0 ;  /* 0x0000000000007941 */ /* 0x000fea0003800200 */
.L_x_6:
[----:B------:R-:W3:Y:S01]  /*03f0*/  LDCU.64 UR4, c[0x0][0x988] ;  /* 0x00013100ff0477ac */ /* 0x000ee20008000a00 */
[----:B------:R-:W-:Y:S02]  /*0400*/  UISETP.EQ.U32.AND UP2, UPT, UR8, URZ, UPT ;  /* 0x000000ff0800728c */ /* 0x000fe4000bf42070 */
[----:B------:R-:W-:Y:S02]  /*0410*/  UPLOP3.LUT UP3, UPT, UPT, UPT, UPT, 0x80, 0x8 ;  /* 0x000000000008789c */ /* 0x000fe40003f6f070 */
[----:B---3--:R-:W-:-:S04]  /*0420*/  UISETP.NE.U32.AND UP0, UPT, UR4, URZ, UPT ;  /* 0x000000ff0400728c */ /* 0x008fc8000bf05070 */
[----:B------:R-:W-:-:S04]  /*0430*/  UISETP.NE.AND.EX UP1, UPT, UR5, URZ, UPT, UP0 ;  /* 0x000000ff0500728c */ /* 0x000fc8000bf25300 */
[----:B------:R-:W-:-:S04]  /*0440*/  UISETP.EQ.OR.EX UP4, UPT, UR9, URZ, !UP1, UP2 ;  /* 0x000000ff0900728c */ /* 0x000fc8000cf82720 */
[----:B------:R-:W-:-:S06]  /*0450*/  UP2UR UR4, UPR, URZ, 0x10 ;  /* 0x00000010ff047883 */ /* 0x000fcc0008000000 */
[----:B------:R-:W-:Y:S01]  /*0460*/  MOV R58, UR4 ;  /* 0x00000004003a7c02 */ /* 0x000fe20008000f00 */
[----:B------:R-:W-:Y:S06]  /*0470*/  BRA.U !UP4, `(.L_x_8) ;  /* 0x000000010c207547 */ /* 0x000fec000b800000 */
[----:B------:R-:W-:Y:S01]  /*0480*/  UISETP.NE.U32.AND UP2, UPT, UR8, URZ, UPT ;  /* 0x000000ff0800728c */ /* 0x000fe2000bf45070 */
[----:B-----5:R-:W-:Y:S01]  /*0490*/  FSETP.NEU.AND P0, PT, R26, RZ, PT ;  /* 0x000000ff1a00720b */ /* 0x020fe20003f0d000 */
[----:B------:R-:W-:Y:S02]  /*04a0*/  USEL UR4, URZ, 0xffffffff, UP1 ;  /* 0xffffffffff047887 */ /* 0x000fe40008800000 */
[----:B------:R-:W-:-:S10]  /*04b0*/  UISETP.NE.AND.EX UP2, UPT, UR9, URZ, UPT, UP2 ;  /* 0x000000ff0900728c */ /* 0x000fd4000bf45320 */
[----:B------:R-:W-:Y:S01]  /*04c0*/  VOTEU.ANY UP0, P0 ;  /* 0x0000000000ff7886 */ /* 0x000fe20000000100 */
[----:B------:R-:W-:-:S04]  /*04d0*/  @!UP2 USEL UR4, URZ, 0xffffffff, UP0 ;  /* 0xffffffffff04a887 */ /* 0x000fc80008000000 */
[----:B------:R-:W-:-:S04]  /*04e0*/  ULOP3.LUT UR4, UR4, 0x1, URZ, 0xc0, !UPT ;  /* 0x0000000104047892 */ /* 0x000fc8000f8ec0ff */
[----:B------:R-:W-:-:S11]  /*04f0*/  UISETP.NE.U32.AND UP3, UPT, UR4, 0x1, UPT ;  /* 0x000000010400788c */ /* 0x000fd6000bf65070 */
.L_x_8:
[----:B------:R-:W3:Y:S02]  /*0500*/  SHFL.IDX PT, R2, R51, RZ, 0x1f ;  /* 0x00001fff33027589 */ /* 0x000ee400000e0000 */
[----:B---3--:R-:W-:-:S13]  /*0510*/  ISETP.NE.AND P0, PT, R2, RZ, PT ;  /* 0x000000ff0200720c */ /* 0x008fda0003f05270 */
[----:B------:R-:W-:Y:S05]  /*0520*/  @P0 BRA `(.L_x_9) ;  /* 0x0000000400140947 */ /* 0x000fea0003800000 */
[----:B------:R-:W-:Y:S01]  /*0530*/  ELECT P0, URZ, PT ;  /* 0x0000000000ff782f */ /* 0x000fe20003800000 */
[----:B------:R-:W-:-:S12]  /*0540*/  BSSY.RECONVERGENT B0, `(.L_x_9) ;  /* 0x0000043000007945 */ /* 0x000fd80003800200 */
[----:B------:R-:W-:Y:S05]  /*0550*/  @!P0 BRA `(.L_x_10) ;  /* 0x0000000400048947 */ /* 0x000fea0003800000 */
[----:B------:R-:W3:Y:S01]  /*0560*/  S2UR UR4, SR_CgaCtaId ;  /* 0x00000000000479c3 */ /* 0x000ee20000008800 */
[----:B------:R-:W-:Y:S01]  /*0570*/  UMOV UR5, 0x400 ;  /* 0x0000040000057882 */ /* 0x000fe20000000000 */
[----:B------:R-:W-:Y:S01]  /*0580*/  UMOV UR8, 0x1 ;  /* 0x0000000100087882 */ /* 0x000fe20000000000 */
[----:B------:R-:W-:Y:S01]  /*0590*/  UMOV UR6, 0x2 ;  /* 0x0000000200067882 */ /* 0x000fe20000000000 */
[----:B------:R-:W-:-:S04]  /*05a0*/  UIADD3 UR8, UPT, UPT, -UR8, 0x100000, URZ ;  /* 0x0010000008087890 */ /* 0x000fc8000fffe1ff */
[----:B------:R-:W-:Y:S02]  /*05b0*/  USHF.L.U32 UR9, UR8, 0xb, URZ ;  /* 0x0000000b08097899 */ /* 0x000fe400080006ff */
[----:B------:R-:W-:Y:S02]  /*05c0*/  USHF.L.U32 UR8, UR8, 0x1, URZ ;  /* 0x0000000108087899 */ /* 0x000fe400080006ff */
[----:B------:R-:W-:-:S04]  /*05d0*/  UIADD3 UR6, UPT, UPT, -UR6, 0x100000, URZ ;  /* 0x0010000006067890 */ /* 0x000fc8000fffe1ff */
[----:B------:R-:W-:Y:S02]  /*05e0*/  USHF.L.U32 UR7, UR6, 0xb, URZ ;  /* 0x0000000b06077899 */ /* 0x000fe400080006ff */
[----:B------:R-:W-:Y:S02]  /*05f0*/  USHF.L.U32 UR6, UR6, 0x1, URZ ;  /* 0x0000000106067899 */ /* 0x000fe400080006ff */
[----:B---3--:R-:W-:Y:S01]  /*0600*/  ULEA UR4, UR4, UR5, 0x18 ;  /* 0x0000000504047291 */ /* 0x008fe2000f8ec0ff */
[----:B------:R-:W3:Y:S11]  /*0610*/  FENCE.VIEW.ASYNC.S ;  /* 0x00000000000073c6 */ /* 0x000ef60000000000 */
[----:B---3--:R3:W4:Y:S01]  /*0620*/  SYNCS.EXCH.64 URZ, [UR4], UR8 ;  /* 0x0000000804ff75b2 */ /* 0x0087220008000100 */
[----:B------:R3:W1:Y:S01]  /*0630*/  SYNCS.EXCH.64 URZ, [UR4+0xd0], UR6 ;  /* 0x0000d00604ff75b2 */ /* 0x0006620008000100 */
        /* <DEDUP_REMOVED lines=49> */
[----:B------:R3:W1:Y:S02]  /*0950*/  SYNCS.EXCH.64 URZ, [UR4+0x198], UR6 ;  /* 0x0001980604ff75b2 */ /* 0x0006640008000100 */
[----:B---34-:R-:W-:Y:S01]  /*0960*/  NOP ;  /* 0x0000000000007918 */ /* 0x018fe20000000000 */
.L_x_10:
[----:B------:R-:W-:Y:S05]  /*0970*/  BSYNC.RECONVERGENT B0 ;  /* 0x0000000000007941 */ /* 0x000fea0003800200 */
.L_x_9:
[----:B------:R-:W3:Y:S01]  /*0980*/  SHFL.IDX PT, R2, R51, RZ, 0x1f ;  /* 0x00001fff33027589 */ /* 0x000ee200000e0000 */
[----:B------:R-:W-:Y:S01]  /*0990*/  NOP ;  /* 0x0000000000007918 */ /* 0x000fe20000000000 */
[----:B---3--:R-:W-:-:S13]  /*09a0*/  ISETP.NE.AND P0, PT, R2, 0x1, PT ;  /* 0x000000010200780c */ /* 0x008fda0003f05270 */
[----:B------:R-:W-:Y:S05]  /*09b0*/  @P0 BRA `(.L_x_11) ;  /* 0x0000000000500947 */ /* 0x000fea0003800000 */
        /* <DEDUP_REMOVED lines=9> */
[----:B------:R-:W-:Y:S01]  /*0a50*/  USHF.L.U32 UR6, UR6, 0x1, URZ ;  /* 0x0000000106067899 */ /* 0x000fe200080006ff */
[----:B------:R-:W-:Y:S01]  /*0a60*/  ELECT P0, URZ, PT ;  /* 0x0000000000ff782f */ /* 0x000fe20003800000 */
[----:B---3--:R-:W-:Y:S01]  /*0a70*/  ULEA UR4, UR4, UR5, 0x18 ;  /* 0x0000000504047291 */ /* 0x008fe2000f8ec0ff */
[----:B------:R-:W3:Y:S11]  /*0a80*/  FENCE.VIEW.ASYNC.S ;  /* 0x00000000000073c6 */ /* 0x000ef60000000000 */
[----:B---3--:R3:W4:Y:S01]  /*0a90*/  SYNCS.EXCH.64 URZ, [UR4+0x1a0], UR8 ;  /* 0x0001a00804ff75b2 */ /* 0x0087220008000100 */
[----:B------:R3:W1:Y:S01]  /*0aa0*/  SYNCS.EXCH.64 URZ, [UR4+0x1b8], UR6 ;  /* 0x0001b80604ff75b2 */ /* 0x0006620008000100 */
[----:B------:R3:W1:Y:S01]  /*0ab0*/  SYNCS.EXCH.64 URZ, [UR4+0x1a8], UR8 ;  /* 0x0001a80804ff75b2 */ /* 0x0006620008000100 */
[----:B------:R3:W1:Y:S01]  /*0ac0*/  SYNCS.EXCH.64 URZ, [UR4+0x1c0], UR6 ;  /* 0x0001c00604ff75b2 */ /* 0x0006620008000100 */
[----:B------:R3:W1:Y:S01]  /*0ad0*/  SYNCS.EXCH.64 URZ, [UR4+0x1b0], UR8 ;  /* 0x0001b00804ff75b2 */ /* 0x0006620008000100 */
[----:B------:R3:W1:Y:S01]  /*0ae0*/  SYNCS.EXCH.64 URZ, [UR4+0x1c8], UR6 ;  /* 0x0001c80604ff75b2 */ /* 0x0006620008000100 */
[----:B------:R-:W-:Y:S01]  /*0af0*/  NOP ;  /* 0x0000000000007918 */ /* 0x000fe20000000000 */
.L_x_11:
[----:B------:R-:W2:Y:S01]  /*0b00*/  SHFL.IDX PT, R2, R51, RZ, 0x1f ;  /* 0x00001fff33027589 */ /* 0x000ea200000e0000 */
[----:B------:R-:W-:Y:S01]  /*0b10*/  NOP ;  /* 0x0000000000007918 */ /* 0x000fe20000000000 */
[----:B--2---:R-:W-:-:S13]  /*0b20*/  ISETP.NE.AND P0, PT, R2, 0x3, PT ;  /* 0x000000030200780c */ /* 0x004fda0003f05270 */
[----:B------:R-:W-:Y:S05]  /*0b30*/  @P0 BRA `(.L_x_12) ;  /* 0x0000000000300947 */ /* 0x000fea0003800000 */
[----:B---3--:R-:W2:Y:S01]  /*0b40*/  S2UR UR4, SR_CgaCtaId ;  /* 0x00000000000479c3 */ /* 0x008ea20000008800 */
[----:B------:R-:W-:Y:S01]  /*0b50*/  UMOV UR6, 0x400 ;  /* 0x0000040000067882 */ /* 0x000fe20000000000 */
[----:B------:R-:W-:Y:S01]  /*0b60*/  UMOV UR5, 0x20 ;  /* 0x0000002000057882 */ /* 0x000fe20000000000 */
[----:B------:R-:W-:Y:S01]  /*0b70*/  ELECT P0, URZ, PT ;  /* 0x0000000000ff782f */ /* 0x000fe20003800000 */
[----:B--2---:R-:W-:Y:S02]  /*0b80*/  ULEA UR6, UR4, UR6, 0x18 ;  /* 0x0000000604067291 */ /* 0x004fe4000f8ec0ff */
[----:B------:R-:W-:-:S04]  /*0b90*/  UIADD3 UR4, UPT, UPT, -UR5, 0x100000, URZ ;  /* 0x0010000005047890 */ /* 0x000fc8000fffe1ff */
[----:B------:R-:W-:Y:S02]  /*0ba0*/  USHF.L.U32 UR5, UR4, 0xb, URZ ;  /* 0x0000000b04057899 */ /* 0x000fe400080006ff */
[----:B------:R-:W-:Y:S01]  /*0bb0*/  USHF.L.U32 UR4, UR4, 0x1, URZ ;  /* 0x0000000104047899 */ /* 0x000fe200080006ff */
[----:B------:R-:W2:Y:S11]  /*0bc0*/  FENCE.VIEW.ASYNC.S ;  /* 0x00000000000073c6 */ /* 0x000eb60000000000 */
[----:B--2---:R2:W3:Y:S01]  /*0bd0*/  SYNCS.EXCH.64 URZ, [UR6+0x1d0], UR4 ;  /* 0x0001d00406ff75b2 */ /* 0x0044e20008000100 */
[----:B------:R2:W1:Y:S01]  /*0be0*/  SYNCS.EXCH.64 URZ, [UR6+0x1d8], UR4 ;  /* 0x0001d80406ff75b2 */ /* 0x0004620008000100 */
[----:B------:R-:W-:Y:S01]  /*0bf0*/  NOP ;  /* 0x0000000000007918 */ /* 0x000fe20000000000 */
.L_x_12:
[----:B------:R-:W4:Y:S01]  /*0c00*/  SHFL.IDX PT, R2, R51, RZ, 0x1f ;  /* 0x00001fff33027589 */ /* 0x000f2200000e0000 */
[----:B------:R-:W-:Y:S01]  /*0c10*/  NOP ;  /* 0x0000000000007918 */ /* 0x000fe20000000000 */
[----:B----4-:R-:W-:-:S13]  /*0c20*/  ISETP.NE.AND P0, PT, R2, 0x4, PT ;  /* 0x000000040200780c */ /* 0x010fda0003f05270 */
[----:B------:R-:W-:Y:S05]  /*0c30*/  @P0 BRA `(.L_x_13) ;  /* 0x0000000000440947 */ /* 0x000fea0003800000 */
[----:B--23--:R-:W2:Y:S01]  /*0c40*/  S2UR UR6, SR_CgaCtaId ;  /* 0x00000000000679c3 */ /* 0x00cea20000008800 */
[----:B------:R-:W-:Y:S01]  /*0c50*/  UMOV UR4, 0x1e0 ;  /* 0x000001e000047882 */ /* 0x000fe20000000000 */
[----:B------:R-:W-:Y:S01]  /*0c60*/  UMOV UR5, 0x400 ;  /* 0x0000040000057882 */ /* 0x000fe20000000000 */
[----:B------:R-:W-:Y:S01]  /*0c70*/  USEL UR4, UR4, 0x1a0, UP3 ;  /* 0x000001a004047887 */ /* 0x000fe20009800000 */
[----:B------:R-:W-:Y:S01]  /*0c80*/  UMOV UR8, 0x1 ;  /* 0x0000000100087882 */ /* 0x000fe20000000000 */
[----:B------:R-:W-:Y:S01]  /*0c90*/  ELECT P0, URZ, PT ;  /* 0x0000000000ff782f */ /* 0x000fe20003800000 */
[----:B------:R-:W-:-:S04]  /*0ca0*/  UIADD3 UR8, UPT, UPT, -UR8, 0x100000, URZ ;  /* 0x0010000008087890 */ /* 0x000fc8000fffe1ff */
[----:B------:R-:W-:Y:S02]  /*0cb0*/  USHF.L.U32 UR9, UR8, 0xb, URZ ;  /* 0x0000000b08097899 */ /* 0x000fe400080006ff */
[----:B------:R-:W-:Y:S02]  /*0cc0*/  USHF.L.U32 UR8, UR8, 0x1, URZ ;  /* 0x0000000108087899 */ /* 0x000fe400080006ff */
[----:B--2---:R-:W-:Y:S02]  /*0cd0*/  ULEA UR6, UR6, UR5, 0x18 ;  /* 0x0000000506067291 */ /* 0x004fe4000f8ec0ff */
[----:B------:R-:W-:-:S04]  /*0ce0*/  UIADD3 UR4, UPT, UPT, -UR4, 0x100000, URZ ;  /* 0x0010000004047890 */ /* 0x000fc8000fffe1ff */
[----:B------:R-:W-:Y:S02]  /*0cf0*/  USHF.L.U32 UR5, UR4, 0xb, URZ ;  /* 0x0000000b04057899 */ /* 0x000fe400080006ff */
[----:B------:R-:W-:Y:S01]  /*0d00*/  USHF.L.U32 UR4, UR4, 0x1, URZ ;  /* 0x0000000104047899 */ /* 0x000fe200080006ff */
[----:B------:R-:W2:Y:S03]  /*0d10*/  FENCE.VIEW.ASYNC.S ;  /* 0x00000000000073c6 */ /* 0x000ea60000000000 */
[----:B--2---:R4:W2:Y:S08]  /*0d20*/  SYNCS.EXCH.64 URZ, [UR6+0x1e0], UR8 ;  /* 0x0001e00806ff75b2 */ /* 0x0048b00008000100 */
[----:B------:R4:W3:Y:S02]  /*0d30*/  SYNCS.EXCH.64 URZ, [UR6+0x1e8], UR4 ;  /* 0x0001e80406ff75b2 */ /* 0x0008e40008000100 */
[----:B----4-:R-:W-:Y:S01]  /*0d40*/  NOP ;  /* 0x0000000000007918 */ /* 0x010fe20000000000 */
.L_x_13:
[----:B------:R-:W4:Y:S01]  /*0d50*/  SHFL.IDX PT, R2, R51, RZ, 0x1f ;  /* 0x00001fff33027589 */ /* 0x000f2200000e0000 */
[----:B------:R-:W-:Y:S01]  /*0d60*/  NOP ;  /* 0x0000000000007918 */ /* 0x000fe20000000000 */
[----:B----4-:R-:W-:-:S13]  /*0d70*/  ISETP.NE.AND P0, PT, R2, 0x5, PT ;  /* 0x000000050200780c */ /* 0x010fda0003f05270 */
[----:B------:R-:W-:Y:S05]  /*0d80*/  @P0 BRA `(.L_x_14) ;  /* 0x0000000000480947 */ /* 0x000fea0003800000 */
[----:B--2---:R-:W2:Y:S01]  /*0d90*/  S2UR UR5, SR_CgaCtaId ;  /* 0x00000000000579c3 */ /* 0x004ea20000008800 */
[----:B---3--:R-:W-:Y:S01]  /*0da0*/  UMOV UR4, 0x400 ;  /* 0x0000040000047882 */ /* 0x008fe20000000000 */
        /* <DEDUP_REMOVED lines=9> */
[----:B--2---:R-:W-:Y:S01]  /*0e40*/  ULEA UR4, UR5, UR4, 0x18 ;  /* 0x0000000405047291 */ /* 0x004fe2000f8ec0ff */
[----:B------:R-:W2:Y:S11]  /*0e50*/  FENCE.VIEW.ASYNC.S ;  /* 0x00000000000073c6 */ /* 0x000eb60000000000 */
[----:B--2---:R4:W2:Y:S01]  /*0e60*/  SYNCS.EXCH.64 URZ, [UR4+0x1f0], UR8 ;  /* 0x0001f00804ff75b2 */ /* 0x0048a20008000100 */
[----:B------:R4:W3:Y:S01]  /*0e70*/  SYNCS.EXCH.64 URZ, [UR4+0x200], UR6 ;  /* 0x0002000604ff75b2 */ /* 0x0008e20008000100 */
[----:B------:R4:W1:Y:S01]  /*0e80*/  SYNCS.EXCH.64 URZ, [UR4+0x1f8], UR8 ;  /* 0x0001f80804ff75b2 */ /* 0x0008620008000100 */
[----:B------:R4:W1:Y:S02]  /*0e90*/  SYNCS.EXCH.64 URZ, [UR4+0x208], UR6 ;  /* 0x0002080604ff75b2 */ /* 0x0008640008000100 */
[----:B----4-:R-:W-:Y:S01]  /*0ea0*/  NOP ;  /* 0x0000000000007918 */ /* 0x010fe20000000000 */
.L_x_14:
[----:B--23--:R-:W2:Y:S01]  /*0eb0*/  LDCU UR4, c[0x0][0x36c] ;  /* 0x00006d80ff0477ac */ /* 0x00cea20008000800 */
[----:B------:R-:W-:Y:S01]  /*0ec0*/  ISETP.NE.OR P3, PT, R0, 0x2, !P3 ;  /* 0x000000020000780c */ /* 0x000fe20005f65670 */
[----:B------:R-:W-:Y:S01]  /*0ed0*/  NOP ;  /* 0x0000000000007918 */ /* 0x000fe20000000000 */
[----:B------:R-:W-:Y:S01]  /*0ee0*/  LOP3.LUT R0, R49, 0x1f, RZ, 0xc0, !PT ;  /* 0x0000001f31007812 */ /* 0x000fe200078ec0ff */
[----:B------:R-:W-:Y:S02]  /*0ef0*/  UISETP.NE.AND UP5, UPT, UR18, 0x2, UPT ;  /* 0x000000021200788c */ /* 0x000fe4000bfa5270 */
[----:B------:R-:W-:Y:S02]  /*0f00*/  UISETP.NE.AND UP4, UPT, UR18, URZ, UPT ;  /* 0x000000ff1200728c */ /* 0x000fe4000bf85270 */
[----:B--2---:R-:W-:-:S09]  /*0f10*/  UISETP.EQ.U32.AND UP6, UPT, UR4, 0x1, UPT ;  /* 0x000000010400788c */ /* 0x004fd2000bfc2070 */
[----:B------:R-:W-:Y:S05]  /*0f20*/  BRA.U !UP6, `(.L_x_15) ;  /* 0x000000010e087547 */ /* 0x000fea000b800000 */
[----:B-1----:R-:W-:Y:S01]  /*0f30*/  UCGABAR_ARV ;  /* 0x00000000000079c7 */ /* 0x002fe20008000000 */
[----:B------:R-:W-:Y:S05]  /*0f40*/  BRA `(.L_x_16) ;  /* 0x0000000000047947 */ /* 0x000fea0003800000 */
.L_x_15:
[----:B-1----:R-:W-:Y:S01]  /*0f50*/  NOP ;  /* 0x0000000000007918 */ /* 0x002fe20000000000 */
.L_x_16:
[----:B------:R-:W1:Y:S01]  /*0f60*/  S2R R4, SR_CTAID.Y ;  /* 0x0000000000047919 */ /* 0x000e620000002600 */
[----:B------:R-:W2:Y:S01]  /*0f70*/  S2UR UR52, SR_CTAID.X ;  /* 0x00000000003479c3 */ /* 0x000ea20000002500 */
[----:B------:R-:W-:-:S05]  /*0f80*/  CS2R.32 R45, SR_CgaSize ;  /* 0x00000000002d7805 */ /* 0x000fca0000008a00 */
[----:B------:R-:W-:-:S05]  /*0f90*/  IMAD R45, R45, -0xa0, RZ ;  /* 0xffffff602d2d7824 */ /* 0x000fca00078e02ff */
[----:B------:R-:W-:-:S14]  /*0fa0*/  R2UR UR5, R45 ;  /* 0x000000002d0572ca */ /* 0x000fdc00000e0000 */
[----:B------:R-:W3:Y:S01]  /*0fb0*/  LDCU UR5, c[0x0][UR5+0x2b0] ;  /* 0x00005600050577ac */ /* 0x000ee20008000800 */
[----:B------:R-:W-:-:S05]  /*0fc0*/  CS2R.32 R45, SR_CgaSize ;  /* 0x00000000002d7805 */ /* 0x000fca0000008a00 */
[----:B------:R-:W-:-:S05]  /*0fd0*/  IMAD R45, R45, -0xa0, RZ ;  /* 0xffffff602d2d7824 */ /* 0x000fca00078e02ff */
[----:B------:R-:W-:-:S14]  /*0fe0*/  R2UR UR4, R45 ;  /* 0x000000002d0472ca */ /* 0x000fdc00000e0000 */
[----:B------:R-:W4:Y:S01]  /*0ff0*/  LDCU UR4, c[0x0][UR4+0x2b4] ;  /* 0x00005680040477ac */ /* 0x000f220008000800 */
[----:B------:R-:W-:-:S05]  /*1000*/  CS2R.32 R2, SR_CgaSize ;  /* 0x0000000000027805 */ /* 0x000fca0000008a00 */
[----:B------:R-:W-:-:S06]  /*1010*/  IMAD R2, R2, -0xa0, RZ ;  /* 0xffffff6002027824 */ /* 0x000fcc00078e02ff */
[----:B------:R-:W4:Y:S01]  /*1020*/  LDC R2, c[0x0][R2+0x2a0] ;  /* 0x0000a80002027b82 */ /* 0x000f220000000800 */
[----:B------:R-:W1:Y:S01]  /*1030*/  LDCU UR19, c[0x0][0xc24] ;  /* 0x00018480ff1377ac */ /* 0x000e620008000800 */
[----:B------:R-:W1:Y:S06]  /*1040*/  LDCU UR39, c[0x0][0xc24] ;  /* 0x00018480ff2777ac */ /* 0x000e6c0008000800 */
[----:B------:R-:W4:Y:S01]  /*1050*/  S2UR UR6, SR_CgaCtaId ;  /* 0x00000000000679c3 */ /* 0x000f220000008800 */
[----:B------:R-:W4:Y:S01]  /*1060*/  LDCU UR22, c[0x0][0xc30] ;  /* 0x00018600ff1677ac */ /* 0x000f220008000800 */
[----:B--2---:R-:W-:-:S02]  /*1070*/  I2FP.F32.U32 R45, UR52 ;  /* 0x00000034002d7c45 */ /* 0x004fc40008201000 */
[----:B------:R-:W-:-:S05]  /*1080*/  CS2R.32 R3, SR_CgaSize ;  /* 0x0000000000037805 */ /* 0x000fca0000008a00 */
[----:B------:R-:W-:-:S06]  /*1090*/  IMAD R3, R3, -0xa0, RZ ;  /* 0xffffff6003037824 */ /* 0x000fcc00078e02ff */
[----:B------:R-:W2:Y:S01]  /*10a0*/  LDC R3, c[0x0][R3+0x2a4] ;  /* 0x0000a90003037b82 */ /* 0x000ea20000000800 */
[----:B-1----:R-:W-:Y:S01]  /*10b0*/  UISETP.GE.AND UP0, UPT, UR19, 0x1, UPT ;  /* 0x000000011300788c */ /* 0x002fe2000bf06270 */
[----:B---3--:R-:W-:Y:S01]  /*10c0*/  FMUL R45, R45, UR5 ;  /* 0x000000052d2d7c20 */ /* 0x008fe20008400000 */
[----:B------:R-:W-:-:S05]  /*10d0*/  I2FP.F32.U32 R44, R4 ;  /* 0x00000004002c7245 */ /* 0x000fca0000201000 */
[----:B------:R-:W1:Y:S01]  /*10e0*/  S2UR UR53, SR_CTAID.Z ;  /* 0x00000000003579c3 */ /* 0x000e620000002700 */
[----:B------:R-:W3:Y:S01]  /*10f0*/  F2I.U32.TRUNC.NTZ R45, R45 ;  /* 0x0000002d002d7305 */ /* 0x000ee2000020f000 */
[----:B----4-:R-:W-:Y:S01]  /*1100*/  FMUL R44, R44, UR4 ;  /* 0x000000042c2c7c20 */ /* 0x010fe20008400000 */
[----:B------:R-:W-:-:S05]  /*1110*/  USHF.L.U32 UR42, UR6, 0xa, URZ ;  /* 0x0000000a062a7899 */ /* 0x000fca00080006ff */
[----:B------:R-:W4:Y:S01]  /*1120*/  S2UR UR23, SR_CTAID.Y ;  /* 0x00000000001779c3 */ /* 0x000f220000002600 */
[----:B------:R-:W-:Y:S01]  /*1130*/  USHF.L.U32 UR38, UR6, 0x4, URZ ;  /* 0x0000000406267899 */ /* 0x000fe200080006ff */
[----:B------:R-:W1:Y:S01]  /*1140*/  F2I.U32.TRUNC.NTZ R44, R44 ;  /* 0x0000002c002c7305 */ /* 0x000e62000020f000 */
[----:B------:R-:W-:Y:S02]  /*1150*/  ULOP3.LUT UR42, UR42, 0x400, URZ, 0xc0, !UPT ;  /* 0x000004002a2a7892 */ /* 0x000fe4000f8ec0ff */
[----:B------:R-:W-:Y:S01]  /*1160*/  ULOP3.LUT UR38, UR38, 0x10, URZ, 0xc0, !UPT ;  /* 0x0000001026267892 */ /* 0x000fe2000f8ec0ff */
[----:B---3--:R-:W-:-:S05]  /*1170*/  IADD3 R45, PT, PT, -R45, RZ, RZ ;  /* 0x000000ff2d2d7210 */ /* 0x008fca0007ffe1ff */
[----:B------:R-:W-:Y:S01]  /*1180*/  IMAD R45, R2, R45, UR52 ;  /* 0x00000034022d7e24 */ /* 0x000fe2000f8e022d */
[----:B------:R-:W-:Y:S02]  /*1190*/  PRMT R2, RZ, 0x7610, R2 ;  /* 0x00007610ff027816 */ /* 0x000fe40000000002 */
[----:B-1----:R-:W-:-:S05]  /*11a0*/  IADD3 R44, PT, PT, -R44, RZ, RZ ;  /* 0x000000ff2c2c7210 */ /* 0x002fca0007ffe1ff */
[----:B--2---:R-:W-:Y:S01]  /*11b0*/  IMAD R44, R3, R44, R4 ;  /* 0x0000002c032c7224 */ /* 0x004fe200078e0204 */
[----:B----4-:R-:W-:Y:S06]  /*11c0*/  BRA.U UP4, `(.L_x_17) ;  /* 0x0000000104207547 */ /* 0x010fec000b800000 */
[C---:B------:R-:W-:Y:S02]  /*11d0*/  ISETP.NE.AND P2, PT, R44.reuse, RZ, PT ;  /* 0x000000ff2c00720c */ /* 0x040fe40003f45270 */
[----:B------:R-:W-:Y:S02]  /*11e0*/  ISETP.NE.AND P0, PT, R44, RZ, PT ;  /* 0x000000ff2c00720c */ /* 0x000fe40003f05270 */
[C---:B------:R-:W-:Y:S02]  /*11f0*/  ISETP.NE.AND P1, PT, R45.reuse, 0x1, PT ;  /* 0x000000012d00780c */ /* 0x040fe40003f25270 */
[----:B------:R-:W-:Y:S02]  /*1200*/  SEL R2, RZ, 0x2, P2 ;  /* 0x00000002ff027807 */ /* 0x000fe40001000000 */
[----:B------:R-:W-:Y:S02]  /*1210*/  ISETP.EQ.OR P0, PT, R45, RZ, !P0 ;  /* 0x000000ff2d00720c */ /* 0x000fe40004702670 */
[----:B------:R-:W-:-:S02]  /*1220*/  SEL R2, R2, 0x2, P1 ;  /* 0x0000000202027807 */ /* 0x000fc40000800000 */
[----:B------:R-:W-:-:S05]  /*1230*/  SEL R3, RZ, 0x1, !P0 ;  /* 0x00000001ff037807 */ /* 0x000fca0004000000 */
[----:B------:R-:W-:Y:S02]  /*1240*/  IMAD.IADD R2, R3, 0x1, R2 ;  /* 0x0000000103027824 */ /* 0x000fe400078e0202 */
.L_x_17:
[----:B------:R-:W-:Y:S05]  /*1250*/  BRA.U !UP0, `(.L_x_18) ;  /* 0x0000000108d07547 */ /* 0x000fea000b800000 */
[----:B------:R-:W1:Y:S01]  /*1260*/  LDCU UR20, c[0x0][0xc0c] ;  /* 0x00018180ff1477ac */ /* 0x000e620008000800 */
[----:B------:R-:W2:Y:S01]  /*1270*/  LDCU.128 UR12, c[0x0][0xc10] ;  /* 0x00018200ff0c77ac */ /* 0x000ea20008000c00 */
[----:B------:R-:W3:Y:S01]  /*1280*/  LDCU UR6, c[0x0][0x370] ;  /* 0x00006e00ff0677ac */ /* 0x000ee20008000800 */
[----:B------:R-:W4:Y:S01]  /*1290*/  LDCU UR7, c[0x0][0x374] ;  /* 0x00006e80ff0777ac */ /* 0x000f220008000800 */
[----:B------:R-:W4:Y:S01]  /*12a0*/  LDCU UR21, c[0x0][0xc20] ;  /* 0x00018400ff1577ac */ /* 0x000f220008000800 */
[----:B-1----:R-:W-:Y:S02]  /*12b0*/  UISETP.NE.AND UP0, UPT, UR20, 0x1, UPT ;  /* 0x000000011400788c */ /* 0x002fe4000bf05270 */
[----:B--2---:R-:W-:Y:S01]  /*12c0*/  UIMAD.WIDE.U32 UR4, UR52, UR12, URZ ;  /* 0x0000000c340472a5 */ /* 0x004fe2000f8e00ff */
[----:B------:R-:W1:Y:S01]  /*12d0*/  LDCU.64 UR8, c[0x0][0xc28] ;  /* 0x00018500ff0877ac */ /* 0x000e620008000a00 */
[----:B---3--:R-:W-:Y:S02]  /*12e0*/  UIMAD.WIDE.U32 UR10, UR6, UR12, URZ ;  /* 0x0000000c060a72a5 */ /* 0x008fe4000f8e00ff */
[----:B------:R-:W-:-:S02]  /*12f0*/  USHF.R.U32.HI UR5, URZ, UR13, UR5 ;  /* 0x0000000dff057299 */ /* 0x000fc40008011605 */
[----:B------:R-:W-:Y:S02]  /*1300*/  UISETP.NE.AND UP2, UPT, UR19, 0x1, UPT ;  /* 0x000000011300788c */ /* 0x000fe4000bf45270 */
[----:B------:R-:W-:Y:S01]  /*1310*/  USEL UR5, UR52, UR5, !UP0 ;  /* 0x0000000534057287 */ /* 0x000fe2000c000000 */
[----:B------:R-:W-:Y:S01]  /*1320*/  UMOV UR10, UR11 ;  /* 0x0000000b000a7c82 */ /* 0x000fe20008000000 */
[----:B------:R-:W-:Y:S02]  /*1330*/  UIMAD.WIDE.U32 UR16, UR23, UR15, URZ ;  /* 0x0000000f171072a5 */ /* 0x000fe4000f8e00ff */
[----:B------:R-:W-:Y:S02]  /*1340*/  @UP0 USHF.R.U32.HI UR6, URZ, UR13, UR10 ;  /* 0x0000000dff060299 */ /* 0x000fe4000801160a */
[----:B------:R-:W-:Y:S02]  /*1350*/  UISETP.NE.AND UP0, UPT, UR14, 0x1, UPT ;  /* 0x000000010e00788c */ /* 0x000fe4000bf05270 */
[----:B----4-:R-:W-:-:S02]  /*1360*/  UIMAD.WIDE.U32 UR10, UR7, UR15, URZ ;  /* 0x0000000f070a72a5 */ /* 0x010fc4000f8e00ff */
[----:B-1----:R-:W-:Y:S01]  /*1370*/  UIMAD.WIDE.U32 UR12, UR6, UR8, URZ ;  /* 0x00000008060c72a5 */ /* 0x002fe2000f8e00ff */
[----:B------:R-:W-:Y:S02]  /*1380*/  UMOV UR4, UR17 ;  /* 0x0000001100047c82 */ /* 0x000fe40008000000 */
[----:B------:R-:W-:Y:S02]  /*1390*/  USHF.R.U32.HI UR4, URZ, UR21, UR4 ;  /* 0x00000015ff047299 */ /* 0x000fe40008011604 */
[----:B------:R-:W-:Y:S02]  /*13a0*/  UMOV UR10, UR11 ;  /* 0x0000000b000a7c82 */ /* 0x000fe40008000000 */
[----:B------:R-:W-:Y:S01]  /*13b0*/  UMOV UR12, UR13 ;  /* 0x0000000d000c7c82 */ /* 0x000fe20008000000 */
[----:B------:R-:W-:Y:S02]  /*13c0*/  @UP0 USHF.R.U32.HI UR7, URZ, UR21, UR10 ;  /* 0x00000015ff070299 */ /* 0x000fe4000801160a */
[----:B------:R-:W-:-:S02]  /*13d0*/  USEL UR4, UR23, UR4, !UP0 ;  /* 0x0000000417047287 */ /* 0x000fc4000c000000 */
[----:B------:R-:W-:Y:S02]  /*13e0*/  UIMAD.WIDE.U32 UR10, UR7, UR8, URZ ;  /* 0x00000008070a72a5 */ /* 0x000fe4000f8e00ff */
[----:B------:R-:W-:Y:S02]  /*13f0*/  @UP2 USHF.R.U32.HI UR6, URZ, UR9, UR12 ;  /* 0x00000009ff062299 */ /* 0x000fe4000801160c */
[----:B------:R-:W-:-:S03]  /*1400*/  UIMAD.WIDE.U32 UR12, UR4, UR8, URZ ;  /* 0x00000008040c72a5 */ /* 0x000fc6000f8e00ff */
[----:B------:R-:W-:Y:S02]  /*1410*/  UMOV UR10, UR11 ;  /* 0x0000000b000a7c82 */ /* 0x000fe40008000000 */
[----:B------:R-:W-:Y:S02]  /*1420*/  @UP2 USHF.R.U32.HI UR7, URZ, UR9, UR10 ;  /* 0x00000009ff072299 */ /* 0x000fe4000801160a */
[----:B------:R-:W-:Y:S02]  /*1430*/  UIMAD UR10, UR6, UR19, URZ ;  /* 0x00000013060a72a4 */ /* 0x000fe4000f8e02ff */
[----:B------:R-:W-:-:S04]  /*1440*/  UIMAD UR7, UR7, UR19, URZ ;  /* 0x00000013070772a4 */ /* 0x000fc8000f8e02ff */
[----:B------:R-:W-:-:S03]  /*1450*/  UISETP.GE.AND UP0, UPT, UR4, UR7, UPT ;  /* 0x000000070400728c */ /* 0x000fc6000bf06270 */
[----:B------:R-:W-:Y:S01]  /*1460*/  UMOV UR7, UR13 ;  /* 0x0000000d00077c82 */ /* 0x000fe20008000000 */
[----:B------:R-:W-:Y:S02]  /*1470*/  UISETP.GE.OR UP0, UPT, UR5, UR10, UP0 ;  /* 0x0000000a0500728c */ /* 0x000fe40008706670 */
[----:B------:R-:W-:Y:S02]  /*1480*/  UIMAD.WIDE.U32 UR10, UR5, UR8, URZ ;  /* 0x00000008050a72a5 */ /* 0x000fe4000f8e00ff */
[----:B------:R-:W-:Y:S02]  /*1490*/  USHF.R.U32.HI UR7, URZ, UR9, UR7 ;  /* 0x00000009ff077299 */ /* 0x000fe40008011607 */
[----:B------:R-:W-:Y:S02]  /*14a0*/  UIADD3 UR10, UPT, UPT, -UR4, URZ, URZ ;  /* 0x000000ff040a7290 */ /* 0x000fe4000fffe1ff */
[----:B------:R-:W-:Y:S02]  /*14b0*/  USEL UR7, UR4, UR7, !UP2 ;  /* 0x0000000704077287 */ /* 0x000fe4000d000000 */
[----:B------:R-:W-:Y:S01]  /*14c0*/  UIMAD UR10, UR14, UR10, UR23 ;  /* 0x0000000a0e0a72a4 */ /* 0x000fe2000f8e0217 */
[----:B------:R-:W-:Y:S01]  /*14d0*/  @!UP0 UMOV UR8, UR11 ;  /* 0x0000000b00088c82 */ /* 0x000fe20008000000 */
[----:B------:R-:W-:-:S02]  /*14e0*/  UIADD3 UR11, UPT, UPT, -UR5, URZ, URZ ;  /* 0x000000ff050b7290 */ /* 0x000fc4000fffe1ff */
[----:B------:R-:W-:Y:S02]  /*14f0*/  @!UP0 USHF.R.U32.HI UR8, URZ, UR9, UR8 ;  /* 0x00000009ff088299 */ /* 0x000fe40008011608 */
[----:B------:R-:W-:Y:S02]  /*1500*/  UIADD3 UR9, UPT, UPT, -UR7, URZ, URZ ;  /* 0x000000ff07097290 */ /* 0x000fe4000fffe1ff */
[----:B------:R-:W-:Y:S02]  /*1510*/  @!UP0 USEL UR8, UR5, UR8, !UP2 ;  /* 0x0000000805088287 */ /* 0x000fe4000d000000 */
[----:B------:R-:W-:Y:S02]  /*1520*/  UIMAD UR9, UR19, UR9, UR4 ;  /* 0x00000009130972a4 */ /* 0x000fe4000f8e0204 */
[----:B------:R-:W-:Y:S02]  /*1530*/  @!UP0 UIADD3 UR7, UPT, UPT, UR7, -UR8, URZ ;  /* 0x8000000807078290 */ /* 0x000fe4000fffe0ff */
[----:B------:R-:W-:-:S02]  /*1540*/  @!UP0 UIMAD UR6, UR9, UR6, UR8 ;  /* 0x00000006090682a4 */ /* 0x000fc4000f8e0208 */
[----:B------:R-:W-:Y:S02]  /*1550*/  @!UP0 UIMAD UR4, UR7, UR19, UR5 ;  /* 0x00000013070482a4 */ /* 0x000fe4000f8e0205 */
[----:B------:R-:W-:Y:S02]  /*1560*/  UIMAD UR52, UR20, UR11, UR52 ;  /* 0x0000000b143472a4 */ /* 0x000fe4000f8e0234 */
[----:B------:R-:W-:Y:S01]  /*1570*/  UIMAD UR23, UR4, UR14, UR10 ;  /* 0x0000000e041772a4 */ /* 0x000fe2000f8e020a */
[----:B------:R-:W-:Y:S02]  /*1580*/  @!UP0 UMOV UR5, UR6 ;  /* 0x0000000600058c82 */ /* 0x000fe40008000000 */
[----:B------:R-:W-:-:S12]  /*1590*/  UIMAD UR52, UR5, UR20, UR52 ;  /* 0x00000014053472a4 */ /* 0x000fd8000f8e0234 */
.L_x_18:
[----:B------:R-:W-:-:S09]  /*15a0*/  UISETP.NE.AND UP0, UPT, UR22, 0x1, UPT ;  /* 0x000000011600788c */ /* 0x000fd2000bf05270 */
[----:B------:R-:W-:Y:S05]  /*15b0*/  BRA.U UP0, `(.L_x_19) ;  /* 0x0000000100407547 */ /* 0x000fea000b800000 */
[----:B------:R-:W1:Y:S01]  /*15c0*/  LDCU.128 UR8, c[0x0][0xc10] ;  /* 0x00018200ff0877ac */ /* 0x000e620008000c00 */
[----:B------:R-:W2:Y:S01]  /*15d0*/  LDCU UR12, c[0x0][0xc0c] ;  /* 0x00018180ff0c77ac */ /* 0x000ea20008000800 */
[----:B------:R-:W3:Y:S01]  /*15e0*/  LDCU UR13, c[0x0][0xc20] ;  /* 0x00018400ff0d77ac */ /* 0x000ee20008000800 */
[----:B-1----:R-:W-:Y:S02]  /*15f0*/  UIMAD.WIDE.U32 UR4, UR52, UR8, URZ ;  /* 0x00000008340472a5 */ /* 0x002fe4000f8e00ff */
[----:B------:R-:W-:Y:S02]  /*1600*/  UIMAD.WIDE.U32 UR6, UR23, UR11, URZ ;  /* 0x0000000b170672a5 */ /* 0x000fe4000f8e00ff */
[----:B--2---:R-:W-:Y:S02]  /*1610*/  UISETP.NE.AND UP0, UPT, UR12, 0x1, UPT ;  /* 0x000000010c00788c */ /* 0x004fe4000bf05270 */
[----:B------:R-:W-:-:S03]  /*1620*/  USHF.R.U32.HI UR5, URZ, UR9, UR5 ;  /* 0x00000009ff057299 */ /* 0x000fc60008011605 */
[----:B------:R-:W-:Y:S01]  /*1630*/  UMOV UR4, UR7 ;  /* 0x0000000700047c82 */ /* 0x000fe20008000000 */
[----:B------:R-:W-:Y:S02]  /*1640*/  USEL UR5, UR52, UR5, !UP0 ;  /* 0x0000000534057287 */ /* 0x000fe4000c000000 */
[----:B------:R-:W-:Y:S02]  /*1650*/  UISETP.NE.AND UP0, UPT, UR10, 0x1, UPT ;  /* 0x000000010a00788c */ /* 0x000fe4000bf05270 */
[----:B---3--:R-:W-:-:S04]  /*1660*/  USHF.R.U32.HI UR4, URZ, UR13, UR4 ;  /* 0x0000000dff047299 */ /* 0x008fc80008011604 */
[----:B------:R-:W-:-:S04]  /*1670*/  USEL UR4, UR23, UR4, !UP0 ;  /* 0x0000000417047287 */ /* 0x000fc8000c000000 */
[----:B------:R-:W-:Y:S02]  /*1680*/  UIADD3 UR6, UPT, UPT, UR5, -UR4, URZ ;  /* 0x8000000405067290 */ /* 0x000fe4000fffe0ff */
[----:B------:R-:W-:Y:S02]  /*1690*/  UIADD3 UR4, UPT, UPT, -UR5, UR4, URZ ;  /* 0x0000000405047290 */ /* 0x000fe4000fffe1ff */
[----:B------:R-:W-:Y:S02]  /*16a0*/  UIMAD UR23, UR6, UR10, UR23 ;  /* 0x0000000a061772a4 */ /* 0x000fe4000f8e0217 */
[----:B------:R-:W-:-:S12]  /*16b0*/  UIMAD UR52, UR4, UR12, UR52 ;  /* 0x0000000c043472a4 */ /* 0x000fd8000f8e0234 */
.L_x_19:
[----:B------:R-:W-:Y:S01]  /*16c0*/  UISETP.NE.AND UP0, UPT, UR18, 0x2, UPT ;  /* 0x000000021200788c */ /* 0x000fe2000bf05270 */
[----:B------:R-:W-:Y:S09]  /*16d0*/  BRA.U !UP6, `(.L_x_20) ;  /* 0x000000010e0c7547 */ /* 0x000ff2000b800000 */
[----:B------:R-:W-:Y:S01]  /*16e0*/  UCGABAR_WAIT ;  /* 0x0000000000007dc7 */ /* 0x000fe20008000000 */
[----:B------:R-:W-:Y:S01]  /*16f0*/  CCTL.IVALL ;  /* 0x00000000ff00798f */ /* 0x000fe20002000000 */
[----:B------:R-:W-:Y:S05]  /*1700*/  BRA `(.L_x_21) ;  /* 0x0000000000047947 */ /* 0x000fea0003800000 */
.L_x_20:
[----:B------:R-:W-:Y:S06]  /*1710*/  BAR.SYNC.DEFER_BLOCKING 0x0 ;  /* 0x0000000000007b1d */ /* 0x000fec0000010000 */
.L_x_21:
[----:B------:R-:W-:Y:S05]  /*1720*/  BRA.U UP0, `(.L_x_22) ;  /* 0x0000002500647547 */ /* 0x000fea000b800000 */
[----:B------:R-:W1:Y:S01]  /*1730*/  LDCU UR5, c[0x0][0x388] ;  /* 0x00007100ff0577ac */ /* 0x000e620008000800 */
[----:B------:R-:W-:Y:S01]  /*1740*/  PLOP3.LUT P1, PT, PT, PT, UP3, 0x80, 0x8 ;  /* 0x000000000008781c */ /* 0x000fe20003f2f038 */
[----:B------:R-:W-:Y:S01]  /*1750*/  IMAD.MOV.U32 R3, RZ, RZ, 0x1 ;  /* 0x00000001ff037424 */ /* 0x000fe200078e00ff */
[----:B------:R-:W-:Y:S01]  /*1760*/  ISETP.EQ.OR P2, PT, R0, RZ, P3 ;  /* 0x000000ff0000720c */ /* 0x000fe20001f42670 */
[----:B------:R-:W2:Y:S01]  /*1770*/  LDCU UR8, c[0x0][0x38c] ;  /* 0x00007180ff0877ac */ /* 0x000ea20008000800 */
[----:B------:R-:W-:Y:S01]  /*1780*/  PLOP3.LUT P1, PT, P1, PT, PT, 0x8, 0x80 ;  /* 0x000000000080781c */ /* 0x000fe20000f2e170 */
[----:B------:R-:W-:Y:S01]  /*1790*/  IMAD.MOV.U32 R2, RZ, RZ, RZ ;  /* 0x000000ffff027224 */ /* 0x000fe200078e00ff */
[----:B------:R-:W3:Y:S01]  /*17a0*/  LDCU.64 UR6, c[0x0][0x390] ;  /* 0x00007200ff0677ac */ /* 0x000ee20008000a00 */
[----:B------:R-:W-:Y:S02]  /*17b0*/  UISETP.NE.AND UP1, UPT, UR18, URZ, UPT ;  /* 0x000000ff1200728c */ /* 0x000fe4000bf25270 */
[----:B------:R-:W-:Y:S01]  /*17c0*/  USEL UR37, URZ, 0x1, UP5 ;  /* 0x00000001ff257887 */ /* 0x000fe2000a800000 */
[----:B------:R-:W4:Y:S01]  /*17d0*/  LDCU UR55, c[0x0][0x370] ;  /* 0x00006e00ff3777ac */ /* 0x000f220008000800 */
[----:B-1----:R-:W-:Y:S01]  /*17e0*/  UIADD3 UR5, UPT, UPT, UR5, 0x1f, URZ ;  /* 0x0000001f05057890 */ /* 0x002fe2000fffe0ff */
[----:B------:R-:W1:Y:S03]  /*17f0*/  LDCU.64 UR44, c[0x0][0x348] ;  /* 0x00006900ff2c77ac */ /* 0x000e660008000a00 */
[----:B------:R-:W-:Y:S01]  /*1800*/  USHF.R.S32.HI UR4, URZ, 0x1f, UR5 ;  /* 0x0000001fff047899 */ /* 0x000fe20008011405 */
[----:B------:R-:W1:Y:S03]  /*1810*/  LDCU UR54, c[0x0][0x374] ;  /* 0x00006e80ff3677ac */ /* 0x000e660008000800 */
[----:B------:R-:W-:-:S02]  /*1820*/  ULEA.HI UR4, UR4, UR5, URZ, 0x5 ;  /* 0x0000000504047291 */ /* 0x000fc4000f8f28ff */
[----:B------:R-:W-:Y:S02]  /*1830*/  USEL UR37, UR37, 0x2, UP1 ;  /* 0x0000000225257887 */ /* 0x000fe40008800000 */
[----:B------:R-:W-:Y:S01]  /*1840*/  USHF.R.S32.HI UR4, URZ, 0x5, UR4 ;  /* 0x00000005ff047899 */ /* 0x000fe20008011404 */
[----:B------:R-:W-:Y:S01]  /*1850*/  UMOV UR30, URZ ;  /* 0x000000ff001e7c82 */ /* 0x000fe20008000000 */
[----:B------:R-:W-:Y:S02]  /*1860*/  UMOV UR31, URZ ;  /* 0x000000ff001f7c82 */ /* 0x000fe40008000000 */
[----:B--2---:R-:W-:Y:S01]  /*1870*/  UIMAD UR4, UR4, UR8, URZ ;  /* 0x00000008040472a4 */ /* 0x004fe2000f8e02ff */
[----:B------:R-:W-:-:S03]  /*1880*/  UMOV UR43, URZ ;  /* 0x000000ff002b7c82 */ /* 0x000fc60008000000 */
[----:B---3--:R-:W-:-:S04]  /*1890*/  UIMAD UR4, UR4, UR6, URZ ;  /* 0x00000006040472a4 */ /* 0x008fc8000f8e02ff */
[----:B------:R-:W-:-:S04]  /*18a0*/  UIMAD UR56, UR4, UR7, URZ ;  /* 0x00000007043872a4 */ /* 0x000fc8000f8e02ff */
[----:B------:R-:W-:Y:S02]  /*18b0*/  UISETP.NE.AND UP2, UPT, UR56, URZ, UPT ;  /* 0x000000ff3800728c */ /* 0x000fe4000bf45270 */
[----:B------:R-:W-:-:S04]  /*18c0*/  UISETP.LT.U32.AND UP0, UPT, UR56, 0x1a, UPT ;  /* 0x0000001a3800788c */ /* 0x000fc8000bf01070 */
[----:B------:R-:W-:-:S04]  /*18d0*/  USEL UR4, UR56, 0x1a, UP0 ;  /* 0x0000001a38047887 */ /* 0x000fc80008000000 */
[----:B------:R-:W-:Y:S02]  /*18e0*/  UIADD3 UR5, UPT, UPT, UR4, -0x1, URZ ;  /* 0xffffffff04057890 */ /* 0x000fe4000fffe0ff */
[----:B------:R-:W-:Y:S02]  /*18f0*/  @!UP2 UIADD3 UR5, UPT, UPT, UR4, URZ, URZ ;  /* 0x000000ff0405a290 */ /* 0x000fe4000fffe0ff */
[----:B------:R-:W-:Y:S02]  /*1900*/  UIADD3 UR53, UPT, UPT, UR56, -UR4, URZ ;  /* 0x8000000438357290 */ /* 0x000fe4000fffe0ff */
[----:B-1--4-:R-:W-:-:S12]  /*1910*/  UIADD3 UR57, UPT, UPT, UR5, 0x1, URZ ;  /* 0x0000000105397890 */ /* 0x012fd8000fffe0ff */
.L_x_40:
[----:B------:R-:W1:Y:S01]  /*1920*/  S2UR UR29, SR_CgaCtaId ;  /* 0x00000000001d79c3 */ /* 0x000e620000008800 */
[----:B------:R-:W-:Y:S01]  /*1930*/  UMOV UR4, 0x400 ;  /* 0x0000040000047882 */ /* 0x000fe20000000000 */
[----:B------:R-:W-:Y:S01]  /*1940*/  SHF.L.U32 R0, R3, 0x1f, RZ ;  /* 0x0000001f03007819 */ /* 0x000fe200000006ff */
[----:B------:R-:W-:Y:S02]  /*1950*/  UISETP.NE.AND UP0, UPT, UR56, URZ, UPT ;  /* 0x000000ff3800728c */ /* 0x000fe4000bf05270 */
[----:B------:R-:W-:Y:S02]  /*1960*/  USHF.L.U32 UR48, UR52, 0x6, URZ ;  /* 0x0000000634307899 */ /* 0x000fe400080006ff */
[----:B------:R-:W-:Y:S01]  /*1970*/  USHF.L.U32 UR18, UR23, 0x6, URZ ;  /* 0x0000000617127899 */ /* 0x000fe200080006ff */
[----:B------:R-:W-:Y:S01]  /*1980*/  UMOV UR27, URZ ;  /* 0x000000ff001b7c82 */ /* 0x000fe20008000000 */
[----:B------:R-:W-:Y:S01]  /*1990*/  UMOV UR22, URZ ;  /* 0x000000ff00167c82 */ /* 0x000fe20008000000 */
[----:B------:R-:W-:Y:S01]  /*19a0*/  UMOV UR21, URZ ;  /* 0x000000ff00157c82 */ /* 0x000fe20008000000 */
[----:B------:R-:W-:Y:S01]  /*19b0*/  UMOV UR20, URZ ;  /* 0x000000ff00147c82 */ /* 0x000fe20008000000 */
[----:B-1----:R-:W-:-:S04]  /*19c0*/  ULEA UR29, UR29, UR4, 0x18 ;  /* 0x000000041d1d7291 */ /* 0x002fc8000f8ec0ff */
[----:B------:R-:W-:-:S09]  /*19d0*/  ULEA UR4, UR30, UR29, 0x3 ;  /* 0x0000001d1e047291 */ /* 0x000fd2000f8e18ff */
[----:B------:R1:W2:Y:S01]  /*19e0*/  SYNCS.PHASECHK.TRANS64.TRYWAIT P0, [UR4+0xd0], R0 ;  /* 0x0000d000ff0075a7 */ /* 0x0002a20008001104 */
[----:B------:R-:W-:Y:S05]  /*19f0*/  BRA.U !UP0, `(.L_x_23) ;  /* 0x0000000508a87547 */ /* 0x000fea000b800000 */
[----:B------:R-:W3:Y:S01]  /*1a00*/  LDCU.128 UR12, c[0x0][0x480] ;  /* 0x00009000ff0c77ac */ /* 0x000ee20008000c00 */
[----:B------:R-:W4:Y:S01]  /*1a10*/  LDCU.128 UR8, c[0x0][0x490] ;  /* 0x00009200ff0877ac */ /* 0x000f220008000c00 */
[----:B------:R-:W1:Y:S01]  /*1a20*/  LDCU.64 UR20, c[0x0][0x4c0] ;  /* 0x00009800ff1477ac */ /* 0x000e620008000a00 */
[----:B------:R-:W1:Y:S01]  /*1a30*/  LDCU.64 UR16, c[0x0][0x4f0] ;  /* 0x00009e00ff1077ac */ /* 0x000e620008000a00 */
[----:B------:R-:W1:Y:S01]  /*1a40*/  LDCU UR19, c[0x0][0x4c8] ;  /* 0x00009900ff1377ac */ /* 0x000e620008000800 */
[----:B---3--:R-:W-:Y:S02]  /*1a50*/  UIMAD.WIDE.U32 UR4, UR48, UR13, URZ ;  /* 0x0000000d300472a5 */ /* 0x008fe4000f8e00ff */
[----:B------:R-:W-:Y:S02]  /*1a60*/  UISETP.NE.AND UP0, UPT, UR12, 0x1, UPT ;  /* 0x000000010c00788c */ /* 0x000fe4000bf05270 */
[----:B------:R-:W-:Y:S01]  /*1a70*/  USHF.R.U32.HI UR5, URZ, UR14, UR5 ;  /* 0x0000000eff057299 */ /* 0x000fe20008011605 */
[----:B------:R-:W3:Y:S03]  /*1a80*/  LDCU UR52, c[0x0][0x38c] ;  /* 0x00007180ff3477ac */ /* 0x000ee60008000800 */
[----:B------:R-:W-:-:S02]  /*1a90*/  USEL UR5, UR48, UR5, !UP0 ;  /* 0x0000000530057287 */ /* 0x000fc4000c000000 */
[----:B------:R-:W-:Y:S02]  /*1aa0*/  UISETP.NE.AND UP0, UPT, UR15, 0x1, UPT ;  /* 0x000000010f00788c */ /* 0x000fe4000bf05270 */
[----:B----4-:R-:W-:Y:S01]  /*1ab0*/  UIMAD.WIDE.U32 UR6, UR5, UR8, URZ ;  /* 0x00000008050672a5 */ /* 0x010fe2000f8e00ff */
[----:B------:R-:W4:Y:S01]  /*1ac0*/  LDCU UR8, c[0x0][0x4a0] ;  /* 0x00009400ff0877ac */ /* 0x000f220008000800 */
[----:B------:R-:W1:Y:S05]  /*1ad0*/  LDCU UR23, c[0x0][0x4cc] ;  /* 0x00009980ff1777ac */ /* 0x000e6a0008000800 */
[----:B------:R-:W-:Y:S01]  /*1ae0*/  UMOV UR4, UR7 ;  /* 0x0000000700047c82 */ /* 0x000fe20008000000 */
[----:B------:R-:W1:Y:S01]  /*1af0*/  LDCU.64 UR40, c[0x0][0x390] ;  /* 0x00007200ff2877ac */ /* 0x000e620008000a00 */
[----:B------:R-:W-:Y:S01]  /*1b00*/  USHF.R.U32.HI UR4, URZ, UR9, UR4 ;  /* 0x00000009ff047299 */ /* 0x000fe20008011604 */
[----:B------:R-:W1:Y:S03]  /*1b10*/  LDCU UR9, c[0x0][0x4ec] ;  /* 0x00009d80ff0977ac */ /* 0x000e660008000800 */
[----:B------:R-:W-:-:S02]  /*1b20*/  USEL UR4, UR5, UR4, !UP0 ;  /* 0x0000000405047287 */ /* 0x000fc4000c000000 */
[----:B------:R-:W-:Y:S02]  /*1b30*/  UISETP.NE.AND UP0, UPT, UR10, 0x1, UPT ;  /* 0x000000010a00788c */ /* 0x000fe4000bf05270 */
[----:B------:R-:W-:Y:S01]  /*1b40*/  UIMAD.WIDE.U32 UR6, UR4, UR11, URZ ;  /* 0x0000000b040672a5 */ /* 0x000fe2000f8e00ff */
[----:B------:R-:W1:Y:S01]  /*1b50*/  LDCU.64 UR24, c[0x0][0x4d0] ;  /* 0x00009a00ff1877ac */ /* 0x000e620008000a00 */
[----:B------:R-:W-:-:S05]  /*1b60*/  UIADD3 UR43, UPT, UPT, UR57, UR31, URZ ;  /* 0x0000001f392b7290 */ /* 0x000fca000fffe0ff */
[----:B------:R-:W-:Y:S01]  /*1b70*/  UMOV UR6, UR7 ;  /* 0x0000000700067c82 */ /* 0x000fe20008000000 */
[----:B------:R-:W-:Y:S02]  /*1b80*/  UIADD3 UR7, UPT, UPT, -UR4, URZ, URZ ;  /* 0x000000ff04077290 */ /* 0x000fe4000fffe1ff */
[----:B----4-:R-:W-:Y:S02]  /*1b90*/  USHF.R.U32.HI UR6, URZ, UR8, UR6 ;  /* 0x00000008ff067299 */ /* 0x010fe40008011606 */
[----:B------:R-:W-:Y:S02]  /*1ba0*/  UIADD3 UR8, UPT, UPT, -UR5, URZ, URZ ;  /* 0x000000ff05087290 */ /* 0x000fe4000fffe1ff */
[----:B------:R-:W-:Y:S02]  /*1bb0*/  USEL UR14, UR4, UR6, !UP0 ;  /* 0x00000006040e7287 */ /* 0x000fe4000c000000 */
[----:B------:R-:W-:Y:S02]  /*1bc0*/  UIMAD UR7, UR15, UR7, UR5 ;  /* 0x000000070f0772a4 */ /* 0x000fe4000f8e0205 */
[----:B------:R-:W-:-:S02]  /*1bd0*/  UIADD3 UR6, UPT, UPT, -UR14, URZ, URZ ;  /* 0x000000ff0e067290 */ /* 0x000fc4000fffe1ff */
[----:B------:R-:W-:Y:S02]  /*1be0*/  UIMAD UR8, UR12, UR8, UR48 ;  /* 0x000000080c0872a4 */ /* 0x000fe4000f8e0230 */
[----:B------:R-:W-:Y:S02]  /*1bf0*/  UIMAD UR13, UR10, UR6, UR4 ;  /* 0x000000060a0d72a4 */ /* 0x000fe4000f8e0204 */
[----:B-1----:R-:W-:Y:S02]  /*1c00*/  UIMAD UR11, UR8, UR20, UR9 ;  /* 0x00000014080b72a4 */ /* 0x002fe4000f8e0209 */
[----:B------:R-:W-:Y:S01]  /*1c10*/  UIMAD UR12, UR7, UR21, UR16 ;  /* 0x00000015070c72a4 */ /* 0x000fe2000f8e0210 */
[----:B------:R-:W1:Y:S02]  /*1c20*/  LDCU.64 UR4, c[0x0][0x4f8] ;  /* 0x00009f00ff0477ac */ /* 0x000e640008000a00 */
[----:B------:R-:W4:Y:S01]  /*1c30*/  LDCU UR6, c[0x0][0x500] ;  /* 0x0000a000ff0677ac */ /* 0x000f220008000800 */
[----:B------:R-:W-:Y:S01]  /*1c40*/  UIMAD UR13, UR13, UR19, UR17 ;  /* 0x000000130d0d72a4 */ /* 0x000fe2000f8e0211 */
[----:B------:R-:W-:Y:S01]  /*1c50*/  UMOV UR27, URZ ;  /* 0x000000ff001b7c82 */ /* 0x000fe20008000000 */
[----:B------:R-:W-:Y:S01]  /*1c60*/  UMOV UR7, UR30 ;  /* 0x0000001e00077c82 */ /* 0x000fe20008000000 */
[----:B------:R-:W-:Y:S01]  /*1c70*/  UMOV UR20, URZ ;  /* 0x000000ff00147c82 */ /* 0x000fe20008000000 */
[----:B------:R-:W-:Y:S01]  /*1c80*/  UMOV UR21, URZ ;  /* 0x000000ff00157c82 */ /* 0x000fe20008000000 */
[----:B---3--:R-:W-:-:S07]  /*1c90*/  UMOV UR22, URZ ;  /* 0x000000ff00167c82 */ /* 0x008fce0008000000 */
.L_x_29:
[----:B------:R-:W-:Y:S01]  /*1ca0*/  @!P3 MOV R4, 0x2000 ;  /* 0x000020000004b802 */ /* 0x000fe20000000f00 */
[----:B------:R-:W-:Y:S01]  /*1cb0*/  ULEA UR9, UR7, UR29, 0x3 ;  /* 0x0000001d07097291 */ /* 0x000fe2000f8e18ff */
[----:B--2---:R-:W-:Y:S11]  /*1cc0*/  @P0 BRA `(.L_x_24) ;  /* 0x00000000000c0947 */ /* 0x004ff60003800000 */
[----:B------:R-:W-:Y:S04]  /*1cd0*/  SHF.L.U32 R5, R3, 0x1f, RZ ;  /* 0x0000001f03057819 */ /* 0x000fe800000006ff */
[----:B------:R-:W2:Y:S02]  /*1ce0*/  SYNCS.PHASECHK.TRANS64.TRYWAIT P0, [UR9+0xd0], R5 ;  /* 0x0000d005ff0075a7 */ /* 0x000ea40008001109 */
[----:B--2---:R-:W-:Y:S05]  /*1cf0*/  @!P0 BRA `(.L_x_25) ;  /* 0x0000006800e88947 */ /* 0x004fea0003800000 */
.L_x_24:
[----:B------:R3:W-:Y:S01]  /*1d00*/  @!P3 SYNCS.ARRIVE.TRANS64 RZ, [UR9], R4 ;  /* 0x00000004ffffb9a7 */ /* 0x0007e20008000009 */
[----:B------:R-:W-:Y:S04]  /*1d10*/  ULOP3.LUT UR8, UR37, 0x2, URZ, 0xfc, !UPT ;  /* 0x0000000225087892 */ /* 0x000fe8000f8efcff */
[----:B------:R-:W-:Y:S09]  /*1d20*/  UISETP.NE.AND UP0, UPT, UR8, 0x2, UPT ;  /* 0x000000020800788c */ /* 0x000ff2000bf05270 */
[----:B------:R-:W-:Y:S05]  /*1d30*/  BRA.U UP0, `(.L_x_26) ;  /* 0x0000000100047547 */ /* 0x000fea000b800000 */
[----:B-1--4-:R-:W-:Y:S05]  /*1d40*/  BPT.TRAP 0x1 ;  /* 0x000000040000795c */ /* 0x012fea0000300000 */
.L_x_26:
[----:B------:R-:W-:Y:S04]  /*1d50*/  BSSY.RECONVERGENT B0, `(.L_x_27) ;  /* 0x0000003000007945 */ /* 0x000fe80003800200 */
[----:B------:R-:W-:Y:S05]  /*1d60*/  @P2 BRA `(.L_x_28) ;  /* 0x0000000000042947 */ /* 0x000fea0003800000 */
[----:B-1--4-:R-:W-:Y:S05]  /*1d70*/  BPT.TRAP 0x1 ;  /* 0x000000040000795c */ /* 0x012fea0000300000 */
.L_x_28:
[----:B-1--4-:R-:W-:Y:S05]  /*1d80*/  BSYNC.RECONVERGENT B0 ;  /* 0x0000000000007941 */ /* 0x012fea0003800200 */
.L_x_27:
[----:B------:R-:W-:Y:S02]  /*1d90*/  UIADD3 UR8, UPT, UPT, UR7, 0x1, URZ ;  /* 0x0000000107087890 */ /* 0x000fe4000fffe0ff */
[----:B------:R-:W-:Y:S02]  /*1da0*/  UIMAD UR16, UR20, UR23, UR4 ;  /* 0x00000017141072a4 */ /* 0x000fe4000f8e0204 */
[----:B------:R-:W-:Y:S02]  /*1db0*/  UISETP.NE.AND UP0, UPT, UR8, 0x1a, UPT ;  /* 0x0000001a0800788c */ /* 0x000fe4000bf05270 */
[----:B------:R-:W-:Y:S02]  /*1dc0*/  UIMAD UR15, UR21, UR24, UR5 ;  /* 0x00000018150f72a4 */ /* 0x000fe4000f8e0205 */
[----:B------:R-:W-:Y:S02]  /*1dd0*/  USEL UR10, URZ, 0x1, UP0 ;  /* 0x00000001ff0a7887 */ /* 0x000fe40008000000 */
[----:B------:R-:W-:Y:S02]  /*1de0*/  USEL UR30, UR8, URZ, UP0 ;  /* 0x000000ff081e7287 */ /* 0x000fe40008000000 */
[----:B------:R-:W-:Y:S02]  /*1df0*/  ULEA UR17, UR7, UR42, 0xb ;  /* 0x0000002a07117291 */ /* 0x000fe4000f8e58ff */
[----:B------:R-:W-:Y:S01]  /*1e00*/  ULEA UR8, UR30, UR29, 0x3 ;  /* 0x0000001d1e087291 */ /* 0x000fe2000f8e18ff */
[----:B------:R-:W-:Y:S01]  /*1e10*/  LOP3.LUT R3, R3, UR10, RZ, 0x3c, !PT ;  /* 0x0000000a03037c12 */ /* 0x000fe2000f8e3cff */
[----:B------:R-:W-:Y:S02]  /*1e20*/  ULEA UR15, UR15, UR16, 0x5 ;  /* 0x000000100f0f7291 */ /* 0x000fe4000f8e28ff */
[----:B------:R-:W-:Y:S01]  /*1e30*/  UIADD3 UR34, UP1, UPT, UR44, 0x80, URZ ;  /* 0x000000802c227890 */ /* 0x000fe2000ff3e0ff */
[----:B--2---:R-:W-:Y:S01]  /*1e40*/  SHF.L.U32 R0, R3, 0x1f, RZ ;  /* 0x0000001f03007819 */ /* 0x004fe200000006ff */
[----:B------:R-:W-:Y:S02]  /*1e50*/  USHF.L.U32 UR10, UR27, 0x5, URZ ;  /* 0x000000051b0a7899 */ /* 0x000fe400080006ff */
[----:B------:R-:W-:Y:S01]  /*1e60*/  UIADD3.X UR35, UPT, UPT, URZ, UR45, URZ, UP1, !UPT ;  /* 0x0000002dff237290 */ /* 0x000fe20008ffe4ff */
[----:B------:R1:W2:Y:S01]  /*1e70*/  SYNCS.PHASECHK.TRANS64.TRYWAIT P0, [UR8+0xd0], R0 ;  /* 0x0000d000ff0075a7 */ /* 0x0002a20008001108 */
[----:B------:R-:W-:Y:S02]  /*1e80*/  ULEA UR8, UR7, UR29, 0xc ;  /* 0x0000001d07087291 */ /* 0x000fe4000f8e60ff */
[----:B------:R-:W-:Y:S02]  /*1e90*/  UIMAD UR7, UR22, UR25, UR6 ;  /* 0x00000019160772a4 */ /* 0x000fe4000f8e0206 */
[----:B------:R-:W-:Y:S02]  /*1ea0*/  UIADD3 UR8, UPT, UPT, UR8, 0x3600, URZ ;  /* 0x0000360008087890 */ /* 0x000fe4000fffe0ff */
[----:B------:R-:W-:Y:S02]  /*1eb0*/  ULEA UR7, UR7, UR15, 0xa ;  /* 0x0000000f07077291 */ /* 0x000fe4000f8e50ff */
[----:B------:R-:W-:Y:S02]  /*1ec0*/  UIADD3 UR32, UP0, UPT, UR44, 0x200, URZ ;  /* 0x000002002c207890 */ /* 0x000fe4000ff1e0ff */
[----:B------:R-:W-:Y:S02]  /*1ed0*/  UPRMT UR7, UR7, 0x5410, URZ ;  /* 0x0000541007077896 */ /* 0x000fe400080000ff */
[----:B------:R-:W-:Y:S02]  /*1ee0*/  ULEA UR17, UR17, UR29, 0x1 ;  /* 0x0000001d11117291 */ /* 0x000fe4000f8e08ff */
[----:B------:R-:W-:Y:S02]  /*1ef0*/  UIADD3.X UR33, UPT, UPT, URZ, UR45, URZ, UP0, !UPT ;  /* 0x0000002dff217290 */ /* 0x000fe400087fe4ff */
[----:B------:R-:W-:Y:S02]  /*1f00*/  ULOP3.LUT UR19, UR38, UR10, URZ, 0xfc, !UPT ;  /* 0x0000000a26137292 */ /* 0x000fe4000f8efcff */
[----:B------:R-:W-:Y:S01]  /*1f10*/  UIADD3 UR16, UPT, UPT, UR17, 0x1d600, URZ ;  /* 0x0001d60011107890 */ /* 0x000fe2000fffe0ff */
[----:B------:R4:W-:Y:S01]  /*1f20*/  UTMALDG.5D.IM2COL [UR8], [UR34], UR7 ;  /* 0x00000008220073b4 */ /* 0x0009e20008060007 */
[----:B------:R-:W-:Y:S02]  /*1f30*/  UIADD3 UR36, UPT, UPT, UR20, 0x1, URZ ;  /* 0x0000000114247890 */ /* 0x000fe4000fffe0ff */
[----:B------:R-:W-:Y:S02]  /*1f40*/  UIADD3 UR28, UPT, UPT, UR21, 0x1, URZ ;  /* 0x00000001151c7890 */ /* 0x000fe4000fffe0ff */
[----:B------:R-:W-:Y:S02]  /*1f50*/  UISETP.NE.AND UP2, UPT, UR36, UR52, UPT ;  /* 0x000000342400728c */ /* 0x000fe4000bf45270 */
[----:B------:R-:W-:Y:S02]  /*1f60*/  UIADD3 UR26, UPT, UPT, UR22, 0x1, URZ ;  /* 0x00000001161a7890 */ /* 0x000fe4000fffe0ff */
[----:B------:R-:W-:Y:S01]  /*1f70*/  UIADD3 UR31, UPT, UPT, UR31, 0x1, URZ ;  /* 0x000000011f1f7890 */ /* 0x000fe2000fffe0ff */
[----:B------:R-:W-:Y:S01]  /*1f80*/  UMOV UR49, 0x30000 ;  /* 0x0003000000317882 */ /* 0x000fe20000000000 */
[----:B------:R-:W-:Y:S01]  /*1f90*/  UMOV UR46, 0x0 ;  /* 0x00000000002e7882 */ /* 0x000fe20000000000 */
[----:B------:R-:W-:Y:S01]  /*1fa0*/  UMOV UR47, 0x10000000 ;  /* 0x10000000002f7882 */ /* 0x000fe20000000000 */
[----:B------:R-:W-:Y:S03]  /*1fb0*/  UMOV UR17, UR9 ;  /* 0x0000000900117c82 */ /* 0x000fe60008000000 */
[----:B------:R-:W-:Y:S01]  /*1fc0*/  @UP2 UIADD3 UR28, UPT, UPT, UR21, URZ, URZ ;  /* 0x000000ff151c2290 */ /* 0x000fe2000fffe0ff */
[----:B------:R3:W-:Y:S03]  /*1fd0*/  UTMALDG.5D.MULTICAST [UR16], [UR32], UR49, desc[UR46] ;  /* 0x00002e10200073b4 */ /* 0x0007e60008021831 */
[----:B------:R-:W-:Y:S11]  /*1fe0*/  UISETP.NE.AND UP1, UPT, UR28, UR40, UPT ;  /* 0x000000281c00728c */ /* 0x000ff6000bf25270 */
[----:B------:R-:W-:Y:S04]  /*1ff0*/  @UP1 UIADD3 UR26, UPT, UPT, UR22, URZ, URZ ;  /* 0x000000ff161a1290 */ /* 0x000fe8000fffe0ff */
[----:B------:R-:W-:Y:S02]  /*2000*/  UISETP.NE.AND UP0, UPT, UR26, UR41, UPT ;  /* 0x000000291a00728c */ /* 0x000fe4000bf05270 */
[----:B----4-:R-:W-:Y:S01]  /*2010*/  UIADD3 UR8, UPT, UPT, UR27, 0x1, URZ ;  /* 0x000000011b087890 */ /* 0x010fe2000fffe0ff */
[----:B------:R-:W-:Y:S08]  /*2020*/  UMOV UR7, UR30 ;  /* 0x0000001e00077c82 */ /* 0x000ff00008000000 */
[----:B------:R-:W-:Y:S07]  /*2030*/  @UP0 UIADD3 UR8, UPT, UPT, UR27, URZ, URZ ;  /* 0x000000ff1b080290 */ /* 0x000fee000fffe0ff */
[----:B------:R-:W-:Y:S01]  /*2040*/  UMOV UR27, UR8 ;  /* 0x00000008001b7c82 */ /* 0x000fe20008000000 */
[----:B---3--:R-:W-:Y:S02]  /*2050*/  USEL UR22, UR26, URZ, UP0 ;  /* 0x000000ff1a167287 */ /* 0x008fe40008000000 */
[----:B------:R-:W-:Y:S02]  /*2060*/  UISETP.NE.AND UP0, UPT, UR31, UR43, UPT ;  /* 0x0000002b1f00728c */ /* 0x000fe4000bf05270 */
[----:B------:R-:W-:Y:S02]  /*2070*/  USEL UR20, UR36, URZ, UP2 ;  /* 0x000000ff24147287 */ /* 0x000fe40009000000 */
[----:B------:R-:W-:Y:S05]  /*2080*/  USEL UR21, UR28, URZ, UP1 ;  /* 0x000000ff1c157287 */ /* 0x000fea0008800000 */
[----:B-1----:R-:W-:Y:S07]  /*2090*/  BRA.U UP0, `(.L_x_29) ;  /* 0xfffffffd00007547 */ /* 0x002fee000b83ffff */
.L_x_23:
[----:B------:R-:W-:Y:S01]  /*20a0*/  ULEA UR4, UR30, UR29, 0x3 ;  /* 0x0000001d1e047291 */ /* 0x000fe2000f8e18ff */
[----:B-1----:R-:W-:Y:S01]  /*20b0*/  SHF.L.U32 R0, R3, 0x1f, RZ ;  /* 0x0000001f03007819 */ /* 0x002fe200000006ff */
[----:B------:R-:W-:Y:S01]  /*20c0*/  @!P1 SYNCS.ARRIVE.TRANS64.A1T0 RZ, [UR29+0x1d8], RZ ;  /* 0x0001d8ffffff99a7 */ /* 0x000fe2000810001d */
[----:B------:R-:W-:-:S06]  /*20d0*/  UISETP.GE.AND UP0, UPT, UR53, 0x1, UPT ;  /* 0x000000013500788c */ /* 0x000fcc000bf06270 */
[----:B--2---:R1:W2:Y:S03]  /*20e0*/  SYNCS.PHASECHK.TRANS64.TRYWAIT P0, [UR4+0xd0], R0 ;  /* 0x0000d000ff0075a7 */ /* 0x0042a60008001104 */
[----:B------:R-:W-:Y:S05]  /*20f0*/  BRA.U !UP0, `(.L_x_30) ;  /* 0x0000000508a07547 */ /* 0x000fea000b800000 */
[----:B------:R-:W3:Y:S01]  /*2100*/  LDCU.128 UR8, c[0x0][0x480] ;  /* 0x00009000ff0877ac */ /* 0x000ee20008000c00 */
[----:B------:R-:W4:Y:S01]  /*2110*/  LDCU.128 UR32, c[0x0][0x490] ;  /* 0x00009200ff2077ac */ /* 0x000f220008000c00 */
[----:B------:R-:W1:Y:S01]  /*2120*/  LDCU UR13, c[0x0][0x4c8] ;  /* 0x00009900ff0d77ac */ /* 0x000e620008000800 */
        /* <DEDUP_REMOVED lines=14> */
[----:B------:R-:W4:Y:S03]  /*2210*/  LDCU.64 UR32, c[0x0][0x4c0] ;  /* 0x00009800ff2077ac */ /* 0x000f260008000a00 */
[----:B------:R-:W-:-:S02]  /*2220*/  USEL UR4, UR5, UR4, !UP0 ;  /* 0x0000000405047287 */ /* 0x000fc4000c000000 */
[----:B------:R-:W-:Y:S02]  /*2230*/  UISETP.NE.AND UP0, UPT, UR34, 0x1, UPT ;  /* 0x000000012200788c */ /* 0x000fe4000bf05270 */
[----:B------:R-:W-:Y:S01]  /*2240*/  UIMAD.WIDE.U32 UR6, UR4, UR35, URZ ;  /* 0x00000023040672a5 */ /* 0x000fe2000f8e00ff */
[----:B------:R-:W1:Y:S01]  /*2250*/  LDCU.64 UR24, c[0x0][0x4d0] ;  /* 0x00009a00ff1877ac */ /* 0x000e620008000a00 */
[----:B------:R-:W-:-:S05]  /*2260*/  UIADD3 UR43, UPT, UPT, UR53, UR43, URZ ;  /* 0x0000002b352b7290 */ /* 0x000fca000fffe0ff */
[----:B------:R-:W-:Y:S01]  /*2270*/  UMOV UR6, UR7 ;  /* 0x0000000700067c82 */ /* 0x000fe20008000000 */
[----:B------:R-:W-:Y:S02]  /*2280*/  UIADD3 UR7, UPT, UPT, -UR5, URZ, URZ ;  /* 0x000000ff05077290 */ /* 0x000fe4000fffe1ff */
[----:B---3--:R-:W-:Y:S02]  /*2290*/  USHF.R.U32.HI UR6, URZ, UR9, UR6 ;  /* 0x00000009ff067299 */ /* 0x008fe40008011606 */
[----:B------:R-:W-:Y:S02]  /*22a0*/  UIMAD UR7, UR8, UR7, UR48 ;  /* 0x00000007080772a4 */ /* 0x000fe4000f8e0230 */
[----:B------:R-:W-:Y:S02]  /*22b0*/  USEL UR14, UR4, UR6, !UP0 ;  /* 0x00000006040e7287 */ /* 0x000fe4000c000000 */
[----:B------:R-:W-:Y:S02]  /*22c0*/  UIADD3 UR6, UPT, UPT, -UR4, URZ, URZ ;  /* 0x000000ff04067290 */ /* 0x000fe4000fffe1ff */
[----:B------:R-:W-:-:S02]  /*22d0*/  UIADD3 UR9, UPT, UPT, -UR14, URZ, URZ ;  /* 0x000000ff0e097290 */ /* 0x000fc4000fffe1ff */
[----:B------:R-:W-:Y:S02]  /*22e0*/  UIMAD UR12, UR11, UR6, UR5 ;  /* 0x000000060b0c72a4 */ /* 0x000fe4000f8e0205 */
[----:B------:R-:W-:Y:S02]  /*22f0*/  UIMAD UR9, UR34, UR9, UR4 ;  /* 0x00000009220972a4 */ /* 0x000fe4000f8e0204 */
[----:B----4-:R-:W-:Y:S01]  /*2300*/  UIMAD UR11, UR7, UR32, UR10 ;  /* 0x00000020070b72a4 */ /* 0x010fe2000f8e020a */
[----:B------:R-:W3:Y:S02]  /*2310*/  LDCU.64 UR4, c[0x0][0x4f8] ;  /* 0x00009f00ff0477ac */ /* 0x000ee40008000a00 */
[----:B------:R-:W4:Y:S01]  /*2320*/  LDCU UR6, c[0x0][0x500] ;  /* 0x0000a000ff0677ac */ /* 0x000f220008000800 */
[----:B-1----:R-:W-:Y:S02]  /*2330*/  UIMAD UR12, UR12, UR33, UR16 ;  /* 0x000000210c0c72a4 */ /* 0x002fe4000f8e0210 */
[----:B------:R-:W-:Y:S01]  /*2340*/  UIMAD UR13, UR9, UR13, UR17 ;  /* 0x0000000d090d72a4 */ /* 0x000fe2000f8e0211 */
[----:B------:R-:W-:Y:S01]  /*2350*/  UMOV UR36, UR53 ;  /* 0x0000003500247c82 */ /* 0x000fe20008000000 */
[----:B------:R-:W-:-:S10]  /*2360*/  UMOV UR7, UR30 ;  /* 0x0000001e00077c82 */ /* 0x000fd40008000000 */
.L_x_36:
[----:B------:R-:W-:Y:S01]  /*2370*/  @!P3 MOV R4, 0x2000 ;  /* 0x000020000004b802 */ /* 0x000fe20000000f00 */
[----:B------:R-:W-:Y:S01]  /*2380*/  ULEA UR9, UR7, UR29, 0x3 ;  /* 0x0000001d07097291 */ /* 0x000fe2000f8e18ff */
[----:B--23--:R-:W-:Y:S11]  /*2390*/  @P0 BRA `(.L_x_31) ;  /* 0x00000000000c0947 */ /* 0x00cff60003800000 */
[----:B------:R-:W-:Y:S04]  /*23a0*/  SHF.L.U32 R5, R3, 0x1f, RZ ;  /* 0x0000001f03057819 */ /* 0x000fe800000006ff */
[----:B------:R-:W1:Y:S02]  /*23b0*/  SYNCS.PHASECHK.TRANS64.TRYWAIT P0, [UR9+0xd0], R5 ;  /* 0x0000d005ff0075a7 */ /* 0x000e640008001109 */
[----:B-1----:R-:W-:Y:S05]  /*23c0*/  @!P0 BRA `(.L_x_32) ;  /* 0x00000064004c8947 */ /* 0x002fea0003800000 */
.L_x_31:
[----:B------:R2:W-:Y:S01]  /*23d0*/  @!P3 SYNCS.ARRIVE.TRANS64 RZ, [UR9], R4 ;  /* 0x00000004ffffb9a7 */ /* 0x0005e20008000009 */
[----:B------:R-:W-:Y:S04]  /*23e0*/  ULOP3.LUT UR8, UR37, 0x2, URZ, 0xfc, !UPT ;  /* 0x0000000225087892 */ /* 0x000fe8000f8efcff */
[----:B------:R-:W-:Y:S09]  /*23f0*/  UISETP.NE.AND UP0, UPT, UR8, 0x2, UPT ;  /* 0x000000020800788c */ /* 0x000ff2000bf05270 */
[----:B------:R-:W-:Y:S05]  /*2400*/  BRA.U UP0, `(.L_x_33) ;  /* 0x0000000100047547 */ /* 0x000fea000b800000 */
[----:B---34-:R-:W-:Y:S05]  /*2410*/  BPT.TRAP 0x1 ;  /* 0x000000040000795c */ /* 0x018fea0000300000 */
.L_x_33:
[----:B------:R-:W-:Y:S04]  /*2420*/  BSSY.RECONVERGENT B0, `(.L_x_34) ;  /* 0x0000003000007945 */ /* 0x000fe80003800200 */
[----:B------:R-:W-:Y:S05]  /*2430*/  @P2 BRA `(.L_x_35) ;  /* 0x0000000000042947 */ /* 0x000fea0003800000 */
[----:B---34-:R-:W-:Y:S05]  /*2440*/  BPT.TRAP 0x1 ;  /* 0x000000040000795c */ /* 0x018fea0000300000 */
.L_x_35:
[----:B---34-:R-:W-:Y:S05]  /*2450*/  BSYNC.RECONVERGENT B0 ;  /* 0x0000000000007941 */ /* 0x018fea0003800200 */
.L_x_34:
        /* <DEDUP_REMOVED lines=11> */
[----:B-1----:R-:W-:Y:S01]  /*2510*/  SHF.L.U32 R0, R3, 0x1f, RZ ;  /* 0x0000001f03007819 */ /* 0x002fe200000006ff */
[----:B------:R-:W-:Y:S02]  /*2520*/  USHF.L.U32 UR10, UR27, 0x5, URZ ;  /* 0x000000051b0a7899 */ /* 0x000fe400080006ff */
[----:B------:R-:W-:Y:S01]  /*2530*/  UIADD3.X UR35, UPT, UPT, URZ, UR45, URZ, UP0, !UPT ;  /* 0x0000002dff237290 */ /* 0x000fe200087fe4ff */
[----:B------:R1:W3:Y:S01]  /*2540*/  SYNCS.PHASECHK.TRANS64.TRYWAIT P0, [UR8+0xd0], R0 ;  /* 0x0000d000ff0075a7 */ /* 0x0002e20008001108 */
        /* <DEDUP_REMOVED lines=14> */
[----:B------:R-:W-:Y:S01]  /*2630*/  UIADD3 UR26, UPT, UPT, UR22, 0x1, URZ ;  /* 0x00000001161a7890 */ /* 0x000fe2000fffe0ff */
[----:B------:R-:W-:Y:S01]  /*2640*/  UMOV UR48, 0x30000 ;  /* 0x0003000000307882 */ /* 0x000fe20000000000 */
[----:B------:R-:W-:Y:S01]  /*2650*/  UMOV UR46, 0x0 ;  /* 0x00000000002e7882 */ /* 0x000fe20000000000 */
[----:B------:R-:W-:Y:S01]  /*2660*/  UMOV UR47, 0x10000000 ;  /* 0x10000000002f7882 */ /* 0x000fe20000000000 */
[----:B------:R-:W-:Y:S02]  /*2670*/  UMOV UR17, UR9 ;  /* 0x0000000900117c82 */ /* 0x000fe40008000000 */
[----:B------:R2:W-:Y:S03]  /*2680*/  UTMALDG.5D.MULTICAST [UR16], [UR32], UR48, desc[UR46] ;  /* 0x00002e10200073b4 */ /* 0x0005e60008021830 */
[----:B------:R-:W-:Y:S04]  /*2690*/  @UP2 UIADD3 UR28, UPT, UPT, UR21, URZ, URZ ;  /* 0x000000ff151c2290 */ /* 0x000fe8000fffe0ff */
[----:B------:R-:W-:Y:S11]  /*26a0*/  UISETP.NE.AND UP1, UPT, UR28, UR40, UPT ;  /* 0x000000281c00728c */ /* 0x000ff6000bf25270 */
[----:B------:R-:W-:Y:S04]  /*26b0*/  @UP1 UIADD3 UR26, UPT, UPT, UR22, URZ, URZ ;  /* 0x000000ff161a1290 */ /* 0x000fe8000fffe0ff */
[----:B------:R-:W-:Y:S02]  /*26c0*/  UISETP.NE.AND UP0, UPT, UR26, UR41, UPT ;  /* 0x000000291a00728c */ /* 0x000fe4000bf05270 */
[----:B----4-:R-:W-:Y:S02]  /*26d0*/  UIADD3 UR8, UPT, UPT, UR27, 0x1, URZ ;  /* 0x000000011b087890 */ /* 0x010fe4000fffe0ff */
[----:B------:R-:W-:Y:S07]  /*26e0*/  UIADD3 UR7, UPT, UPT, UR36, -0x1, URZ ;  /* 0xffffffff24077890 */ /* 0x000fee000fffe0ff */
[----:B------:R-:W-:Y:S07]  /*26f0*/  @UP0 UIADD3 UR8, UPT, UPT, UR27, URZ, URZ ;  /* 0x000000ff1b080290 */ /* 0x000fee000fffe0ff */
[----:B------:R-:W-:Y:S01]  /*2700*/  UMOV UR27, UR8 ;  /* 0x00000008001b7c82 */ /* 0x000fe20008000000 */
[----:B--2---:R-:W-:Y:S02]  /*2710*/  USEL UR22, UR26, URZ, UP0 ;  /* 0x000000ff1a167287 */ /* 0x004fe40008000000 */
[----:B------:R-:W-:Y:S02]  /*2720*/  UISETP.GT.U32.AND UP0, UPT, UR36, 0x1, UPT ;  /* 0x000000012400788c */ /* 0x000fe4000bf04070 */
[----:B------:R-:W-:Y:S02]  /*2730*/  USEL UR20, UR31, URZ, UP2 ;  /* 0x000000ff1f147287 */ /* 0x000fe40009000000 */
[----:B------:R-:W-:Y:S01]  /*2740*/  USEL UR21, UR28, URZ, UP1 ;  /* 0x000000ff1c157287 */ /* 0x000fe20008800000 */
[----:B------:R-:W-:Y:S01]  /*2750*/  UMOV UR36, UR7 ;  /* 0x0000000700247c82 */ /* 0x000fe20008000000 */
[----:B------:R-:W-:Y:S03]  /*2760*/  UMOV UR7, UR30 ;  /* 0x0000001e00077c82 */ /* 0x000fe60008000000 */
[----:B-1----:R-:W-:Y:S07]  /*2770*/  BRA.U UP0, `(.L_x_36) ;  /* 0xfffffff900fc7547 */ /* 0x002fee000b83ffff */
.L_x_30:
[----:B------:R-:W-:Y:S01]  /*2780*/  SHF.L.U32 R4, R2, 0x1f, RZ ;  /* 0x0000001f02047819 */ /* 0x000fe200000006ff */
[----:B------:R-:W-:-:S03]  /*2790*/  NOP ;  /* 0x0000000000007918 */ /* 0x000fc60000000000 */
[----:B--23--:R-:W2:Y:S02]  /*27a0*/  SYNCS.PHASECHK.TRANS64.TRYWAIT P0, [UR29+0x1e0], R4 ;  /* 0x0001e004ff0075a7 */ /* 0x00cea4000800111d */
[----:B--2---:R-:W-:Y:S05]  /*27b0*/  @!P0 BRA `(.L_x_37) ;  /* 0x0000006000688947 */ /* 0x004fea0003800000 */
.L_x_140:
[----:B-1----:R-:W1:Y:S01]  /*27c0*/  LDS.128 R4, [UR29+0x220] ;  /* 0x0002201dff047984 */ /* 0x002e620008000c00 */
[----:B------:R-:W-:Y:S02]  /*27d0*/  UIADD3 UR4, UPT, UPT, UR29, 0x1e8, URZ ;  /* 0x000001e81d047890 */ /* 0x000fe4000fffe0ff */
[----:B------:R-:W-:Y:S01]  /*27e0*/  UISETP.GE.AND UP0, UPT, UR39, 0x1, UPT ;  /* 0x000000012700788c */ /* 0x000fe2000bf06270 */
[----:B------:R-:W-:Y:S01]  /*27f0*/  @!PT LDS RZ, [RZ] ;  /* 0x00000000fffff984 */ /* 0x000fe20000000800 */
[----:B------:R-:W-:Y:S01]  /*2800*/  @!PT LDS RZ, [RZ] ;  /* 0x00000000fffff984 */ /* 0x000fe20000000800 */
[----:B------:R-:W-:Y:S01]  /*2810*/  @!PT LDS RZ, [RZ] ;  /* 0x00000000fffff984 */ /* 0x000fe20000000800 */
[----:B------:R-:W-:Y:S01]  /*2820*/  @!PT LDS RZ, [RZ] ;  /* 0x00000000fffff984 */ /* 0x000fe20000000800 */
[----:B------:R2:W-:Y:S06]  /*2830*/  MEMBAR.ALL.CTA ;  /* 0x0000000000007992 */ /* 0x0005ec0000008000 */
[----:B--2---:R-:W2:Y:S01]  /*2840*/  FENCE.VIEW.ASYNC.S ;  /* 0x00000000000073c6 */ /* 0x004ea20000000000 */
[----:B------:R-:W-:-:S09]  /*2850*/  UPRMT UR4, URZ, 0x654, UR4 ;  /* 0x00000654ff047896 */ /* 0x000fd20008000004 */
[----:B--2---:R-:W-:Y:S01]  /*2860*/  SYNCS.ARRIVE.TRANS64.RED.A1T0 RZ, [UR4], RZ ;  /* 0x000000ffffff79a7 */ /* 0x004fe20008100404 */
[----:B-1----:R-:W-:-:S13]  /*2870*/  LOP3.LUT P0, RZ, R6, 0x1, RZ, 0xc0, !PT ;  /* 0x0000000106ff7812 */ /* 0x002fda000780c0ff */
[----:B------:R-:W-:Y:S01]  /*2880*/  VOTEU.ANY UP1, P0 ;  /* 0x0000000000ff7886 */ /* 0x000fe20000020100 */
[----:B------:R-:W-:-:S13]  /*2890*/  PLOP3.LUT P0, PT, PT, PT, UP1, 0x80, 0x8 ;  /* 0x000000000008781c */ /* 0x000fda0003f0f018 */
[----:B------:R-:W-:Y:S02]  /*28a0*/  @P0 MOV R0, R4 ;  /* 0x0000000400000202 */ /* 0x000fe40000000f00 */
[----:B------:R-:W-:Y:S02]  /*28b0*/  @P0 LOP3.LUT R4, R5, 0xffff, RZ, 0xc0, !PT ;  /* 0x0000ffff05040812 */ /* 0x000fe400078ec0ff */
[----:B------:R-:W-:Y:S02]  /*28c0*/  @P0 R2UR UR6, R0 ;  /* 0x00000000000602ca */ /* 0x000fe400000e0000 */
[----:B------:R-:W-:-:S11]  /*28d0*/  @P0 R2UR UR5, R4 ;  /* 0x00000000040502ca */ /* 0x000fd600000e0000 */
[----:B------:R-:W-:Y:S02]  /*28e0*/  @UP1 UMOV UR51, UR6 ;  /* 0x0000000600331c82 */ /* 0x000fe40008000000 */
[----:B------:R-:W-:Y:S01]  /*28f0*/  @UP1 UMOV UR50, UR5 ;  /* 0x0000000500321c82 */ /* 0x000fe20008000000 */
[----:B------:R-:W-:Y:S05]  /*2900*/  BRA.U !UP0, `(.L_x_38) ;  /* 0x0000000108d47547 */ /* 0x000fea000b800000 */
[----:B------:R-:W1:Y:S01]  /*2910*/  LDCU.128 UR16, c[0x0][0xc10] ;  /* 0x00018200ff1077ac */ /* 0x000e620008000c00 */
[----:B------:R-:W2:Y:S01]  /*2920*/  LDCU UR21, c[0x0][0xc20] ;  /* 0x00018400ff1577ac */ /* 0x000ea20008000800 */
[----:B------:R-:W3:Y:S01]  /*2930*/  LDCU UR20, c[0x0][0xc0c] ;  /* 0x00018180ff1477ac */ /* 0x000ee20008000800 */
[----:B------:R-:W4:Y:S01]  /*2940*/  LDCU.64 UR8, c[0x0][0xc28] ;  /* 0x00018500ff0877ac */ /* 0x000f220008000a00 */
[----:B------:R-:W-:Y:S02]  /*2950*/  UISETP.NE.AND UP3, UPT, UR39, 0x1, UPT ;  /* 0x000000012700788c */ /* 0x000fe4000bf65270 */
[----:B-1----:R-:W-:Y:S02]  /*2960*/  UIMAD.WIDE.U32 UR4, UR54, UR19, URZ ;  /* 0x00000013360472a5 */ /* 0x002fe4000f8e00ff */
[----:B------:R-:W-:Y:S02]  /*2970*/  UIMAD.WIDE.U32 UR6, UR55, UR16, URZ ;  /* 0x00000010370672a5 */ /* 0x000fe4000f8e00ff */
[----:B------:R-:W-:-:S02]  /*2980*/  UISETP.NE.AND UP0, UPT, UR18, 0x1, UPT ;  /* 0x000000011200788c */ /* 0x000fc4000bf05270 */
[----:B------:R-:W-:Y:S01]  /*2990*/  UIMAD.WIDE.U32 UR14, UR50, UR19, URZ ;  /* 0x00000013320e72a5 */ /* 0x000fe2000f8e00ff */
[----:B------:R-:W-:Y:S01]  /*29a0*/  UMOV UR4, UR5 ;  /* 0x0000000500047c82 */ /* 0x000fe20008000000 */
[----:B---3--:R-:W-:Y:S02]  /*29b0*/  UISETP.NE.AND UP2, UPT, UR20, 0x1, UPT ;  /* 0x000000011400788c */ /* 0x008fe4000bf45270 */
[----:B--2---:R-:W-:Y:S02]  /*29c0*/  USHF.R.U32.HI UR5, URZ, UR21, UR4 ;  /* 0x00000015ff057299 */ /* 0x004fe40008011604 */
[----:B------:R-:W-:Y:S01]  /*29d0*/  UIMAD.WIDE.U32 UR12, UR51, UR16, URZ ;  /* 0x00000010330c72a5 */ /* 0x000fe2000f8e00ff */
[----:B------:R-:W-:Y:S01]  /*29e0*/  UMOV UR4, UR7 ;  /* 0x0000000700047c82 */ /* 0x000fe20008000000 */
[----:B------:R-:W-:Y:S02]  /*29f0*/  USEL UR5, UR54, UR5, !UP0 ;  /* 0x0000000536057287 */ /* 0x000fe4000c000000 */
[----:B------:R-:W-:-:S02]  /*2a00*/  USHF.R.U32.HI UR4, URZ, UR17, UR4 ;  /* 0x00000011ff047299 */ /* 0x000fc40008011604 */
[----:B----4-:R-:W-:Y:S02]  /*2a10*/  UIMAD.WIDE.U32 UR10, UR5, UR8, URZ ;  /* 0x00000008050a72a5 */ /* 0x010fe4000f8e00ff */
[----:B------:R-:W-:Y:S01]  /*2a20*/  USEL UR6, UR55, UR4, !UP2 ;  /* 0x0000000437067287 */ /* 0x000fe2000d000000 */
[----:B------:R-:W-:Y:S02]  /*2a30*/  UMOV UR12, UR13 ;  /* 0x0000000d000c7c82 */ /* 0x000fe40008000000 */
[----:B------:R-:W-:Y:S01]  /*2a40*/  UMOV UR4, UR15 ;  /* 0x0000000f00047c82 */ /* 0x000fe20008000000 */
[----:B------:R-:W-:Y:S01]  /*2a50*/  UIMAD.WIDE.U32 UR14, UR6, UR8, URZ ;  /* 0x00000008060e72a5 */ /* 0x000fe2000f8e00ff */
[----:B------:R-:W-:Y:S01]  /*2a60*/  UMOV UR10, UR11 ;  /* 0x0000000b000a7c82 */ /* 0x000fe20008000000 */
[----:B------:R-:W-:Y:S02]  /*2a70*/  USHF.R.U32.HI UR4, URZ, UR21, UR4 ;  /* 0x00000015ff047299 */ /* 0x000fe40008011604 */
[----:B------:R-:W-:-:S03]  /*2a80*/  @UP3 USHF.R.U32.HI UR5, URZ, UR9, UR10 ;  /* 0x00000009ff053299 */ /* 0x000fc6000801160a */
[----:B------:R-:W-:Y:S01]  /*2a90*/  UMOV UR14, UR15 ;  /* 0x0000000f000e7c82 */ /* 0x000fe20008000000 */
[----:B------:R-:W-:Y:S02]  /*2aa0*/  USHF.R.U32.HI UR17, URZ, UR17, UR12 ;  /* 0x00000011ff117299 */ /* 0x000fe4000801160c */
[----:B------:R-:W-:Y:S02]  /*2ab0*/  USEL UR4, UR50, UR4, !UP0 ;  /* 0x0000000432047287 */ /* 0x000fe4000c000000 */
[----:B------:R-:W-:Y:S02]  /*2ac0*/  @UP3 USHF.R.U32.HI UR6, URZ, UR9, UR14 ;  /* 0x00000009ff063299 */ /* 0x000fe4000801160e */
[----:B------:R-:W-:Y:S02]  /*2ad0*/  UIMAD UR7, UR39, UR5, URZ ;  /* 0x00000005270772a4 */ /* 0x000fe4000f8e02ff */
[----:B------:R-:W-:Y:S02]  /*2ae0*/  USEL UR5, UR51, UR17, !UP2 ;  /* 0x0000001133057287 */ /* 0x000fe4000d000000 */
[----:B------:R-:W-:-:S02]  /*2af0*/  UIMAD UR12, UR39, UR6, URZ ;  /* 0x00000006270c72a4 */ /* 0x000fc4000f8e02ff */
[----:B------:R-:W-:Y:S02]  /*2b00*/  UISETP.GE.AND UP0, UPT, UR4, UR7, UPT ;  /* 0x000000070400728c */ /* 0x000fe4000bf06270 */
[----:B------:R-:W-:Y:S02]  /*2b10*/  UIMAD.WIDE.U32 UR10, UR4, UR8, URZ ;  /* 0x00000008040a72a5 */ /* 0x000fe4000f8e00ff */
[----:B------:R-:W-:Y:S02]  /*2b20*/  UISETP.GE.OR UP0, UPT, UR5, UR12, UP0 ;  /* 0x0000000c0500728c */ /* 0x000fe40008706670 */
[----:B------:R-:W-:Y:S02]  /*2b30*/  UIMAD.WIDE.U32 UR12, UR5, UR8, URZ ;  /* 0x00000008050c72a5 */ /* 0x000fe4000f8e00ff */
[----:B------:R-:W-:Y:S01]  /*2b40*/  UIADD3 UR10, UPT, UPT, -UR4, URZ, URZ ;  /* 0x000000ff040a7290 */ /* 0x000fe2000fffe1ff */
[----:B------:R-:W-:Y:S01]  /*2b50*/  UMOV UR8, UR11 ;  /* 0x0000000b00087c82 */ /* 0x000fe20008000000 */
[----:B------:R-:W-:-:S02]  /*2b60*/  UIADD3 UR11, UPT, UPT, -UR5, URZ, URZ ;  /* 0x000000ff050b7290 */ /* 0x000fc4000fffe1ff */
[----:B------:R-:W-:-:S03]  /*2b70*/  USHF.R.U32.HI UR8, URZ, UR9, UR8 ;  /* 0x00000009ff087299 */ /* 0x000fc60008011608 */
[----:B------:R-:W-:Y:S01]  /*2b80*/  @!UP0 UMOV UR7, UR13 ;  /* 0x0000000d00078c82 */ /* 0x000fe20008000000 */
[----:B------:R-:W-:Y:S02]  /*2b90*/  UIMAD UR10, UR18, UR10, UR50 ;  /* 0x0000000a120a72a4 */ /* 0x000fe4000f8e0232 */
[----:B------:R-:W-:Y:S02]  /*2ba0*/  USEL UR8, UR4, UR8, !UP3 ;  /* 0x0000000804087287 */ /* 0x000fe4000d800000 */
[----:B------:R-:W-:Y:S02]  /*2bb0*/  @!UP0 USHF.R.U32.HI UR7, URZ, UR9, UR7 ;  /* 0x00000009ff078299 */ /* 0x000fe40008011607 */
[----:B------:R-:W-:Y:S02]  /*2bc0*/  UIADD3 UR9, UPT, UPT, -UR8, URZ, URZ ;  /* 0x000000ff08097290 */ /* 0x000fe4000fffe1ff */
[----:B------:R-:W-:Y:S02]  /*2bd0*/  @!UP0 USEL UR7, UR5, UR7, !UP3 ;  /* 0x0000000705078287 */ /* 0x000fe4000d800000 */
[----:B------:R-:W-:-:S02]  /*2be0*/  UIMAD UR9, UR39, UR9, UR4 ;  /* 0x00000009270972a4 */ /* 0x000fc4000f8e0204 */
[----:B------:R-:W-:Y:S02]  /*2bf0*/  @!UP0 UIADD3 UR8, UPT, UPT, UR8, -UR7, URZ ;  /* 0x8000000708088290 */ /* 0x000fe4000fffe0ff */
[----:B------:R-:W-:Y:S02]  /*2c00*/  @!UP0 UIMAD UR7, UR9, UR6, UR7 ;  /* 0x00000006090782a4 */ /* 0x000fe4000f8e0207 */
[----:B------:R-:W-:Y:S02]  /*2c10*/  @!UP0 UIMAD UR4, UR39, UR8, UR5 ;  /* 0x00000008270482a4 */ /* 0x000fe4000f8e0205 */
[----:B------:R-:W-:Y:S02]  /*2c20*/  UIMAD UR6, UR20, UR11, UR51 ;  /* 0x0000000b140672a4 */ /* 0x000fe4000f8e0233 */
[----:B------:R-:W-:Y:S01]  /*2c30*/  UIMAD UR50, UR4, UR18, UR10 ;  /* 0x00000012043272a4 */ /* 0x000fe2000f8e020a */
[----:B------:R-:W-:Y:S02]  /*2c40*/  @!UP0 UMOV UR5, UR7 ;  /* 0x0000000700058c82 */ /* 0x000fe40008000000 */
[----:B------:R-:W-:-:S12]  /*2c50*/  UIMAD UR51, UR5, UR20, UR6 ;  /* 0x00000014053372a4 */ /* 0x000fd8000f8e0206 */
.L_x_38:
[----:B------:R-:W1:Y:S02]  /*2c60*/  LDCU UR4, c[0x0][0xc30] ;  /* 0x00018600ff0477ac */ /* 0x000e640008000800 */
[----:B-1----:R-:W-:-:S09]  /*2c70*/  UISETP.NE.AND UP0, UPT, UR4, 0x1, UPT ;  /* 0x000000010400788c */ /* 0x002fd2000bf05270 */
[----:B------:R-:W-:Y:S05]  /*2c80*/  BRA.U UP0, `(.L_x_39) ;  /* 0x0000000100447547 */ /* 0x000fea000b800000 */
[----:B------:R-:W1:Y:S01]  /*2c90*/  LDCU.128 UR8, c[0x0][0xc10] ;  /* 0x00018200ff0877ac */ /* 0x000e620008000c00 */
[----:B------:R-:W2:Y:S01]  /*2ca0*/  LDCU UR12, c[0x0][0xc0c] ;  /* 0x00018180ff0c77ac */ /* 0x000ea20008000800 */
[----:B------:R-:W3:Y:S01]  /*2cb0*/  LDCU UR13, c[0x0][0xc20] ;  /* 0x00018400ff0d77ac */ /* 0x000ee20008000800 */
[----:B-1----:R-:W-:Y:S02]  /*2cc0*/  UIMAD.WIDE.U32 UR6, UR51, UR8, URZ ;  /* 0x00000008330672a5 */ /* 0x002fe4000f8e00ff */
[----:B------:R-:W-:Y:S02]  /*2cd0*/  UIMAD.WIDE.U32 UR4, UR50, UR11, URZ ;  /* 0x0000000b320472a5 */ /* 0x000fe4000f8e00ff */
[----:B--2---:R-:W-:Y:S02]  /*2ce0*/  UISETP.NE.AND UP2, UPT, UR12, 0x1, UPT ;  /* 0x000000010c00788c */ /* 0x004fe4000bf45270 */
[----:B------:R-:W-:Y:S01]  /*2cf0*/  UISETP.NE.AND UP0, UPT, UR10, 0x1, UPT ;  /* 0x000000010a00788c */ /* 0x000fe2000bf05270 */
[----:B------:R-:W-:-:S02]  /*2d00*/  UMOV UR6, UR7 ;  /* 0x0000000700067c82 */ /* 0x000fc40008000000 */
[----:B------:R-:W-:Y:S01]  /*2d10*/  UMOV UR4, UR5 ;  /* 0x0000000500047c82 */ /* 0x000fe20008000000 */
[----:B------:R-:W-:Y:S02]  /*2d20*/  USHF.R.U32.HI UR6, URZ, UR9, UR6 ;  /* 0x00000009ff067299 */ /* 0x000fe40008011606 */
[----:B---3--:R-:W-:Y:S02]  /*2d30*/  USHF.R.U32.HI UR4, URZ, UR13, UR4 ;  /* 0x0000000dff047299 */ /* 0x008fe40008011604 */
[----:B------:R-:W-:Y:S02]  /*2d40*/  USEL UR5, UR51, UR6, !UP2 ;  /* 0x0000000633057287 */ /* 0x000fe4000d000000 */
[----:B------:R-:W-:-:S04]  /*2d50*/  USEL UR4, UR50, UR4, !UP0 ;  /* 0x0000000432047287 */ /* 0x000fc8000c000000 */
[----:B------:R-:W-:Y:S02]  /*2d60*/  UIADD3 UR6, UPT, UPT, UR5, -UR4, URZ ;  /* 0x8000000405067290 */ /* 0x000fe4000fffe0ff */
[----:B------:R-:W-:Y:S02]  /*2d70*/  UIADD3 UR4, UPT, UPT, -UR5, UR4, URZ ;  /* 0x0000000405047290 */ /* 0x000fe4000fffe1ff */
[----:B------:R-:W-:Y:S02]  /*2d80*/  UIMAD UR50, UR6, UR10, UR50 ;  /* 0x0000000a063272a4 */ /* 0x000fe4000f8e0232 */
[----:B------:R-:W-:-:S12]  /*2d90*/  UIMAD UR51, UR4, UR12, UR51 ;  /* 0x0000000c043372a4 */ /* 0x000fd8000f8e0233 */
.L_x_39:
[----:B------:R-:W-:Y:S01]  /*2da0*/  R2UR UR5, R45 ;  /* 0x000000002d0572ca */ /* 0x000fe200000e0000 */
[----:B------:R-:W-:Y:S01]  /*2db0*/  UMOV UR31, UR43 ;  /* 0x0000002b001f7c82 */ /* 0x000fe20008000000 */
[----:B------:R-:W-:Y:S02]  /*2dc0*/  R2UR UR4, R44 ;  /* 0x000000002c0472ca */ /* 0x000fe400000e0000 */
[----:B------:R-:W-:Y:S02]  /*2dd0*/  PLOP3.LUT P1, PT, PT, PT, PT, 0x80, 0x8 ;  /* 0x000000000008781c */ /* 0x000fe40003f2f070 */
[----:B------:R-:W-:-:S07]  /*2de0*/  LOP3.LUT R2, R2, 0x1, RZ, 0x3c, !PT ;  /* 0x0000000102027812 */ /* 0x000fce00078e3cff */
[----:B------:R-:W-:Y:S02]  /*2df0*/  UIADD3 UR52, UPT, UPT, UR51, UR5, URZ ;  /* 0x0000000533347290 */ /* 0x000fe4000fffe0ff */
[----:B------:R-:W-:Y:S01]  /*2e00*/  UIADD3 UR23, UPT, UPT, UR50, UR4, URZ ;  /* 0x0000000432177290 */ /* 0x000fe2000fffe0ff */
[----:B------:R-:W-:Y:S11]  /*2e10*/  BRA.U UP1, `(.L_x_40) ;  /* 0xffffffe901c07547 */ /* 0x000ff6000b83ffff */
[----:B------:R-:W-:Y:S01]  /*2e20*/  UIADD3 UR29, UPT, UPT, UR29, 0xd0, URZ ;  /* 0x000000d01d1d7890 */ /* 0x000fe2000fffe0ff */
[----:B------:R-:W-:-:S03]  /*2e30*/  SHF.L.U32 R2, R3, 0x1f, RZ ;  /* 0x0000001f03027819 */ /* 0x000fc600000006ff */
[----:B------:R-:W-:-:S09]  /*2e40*/  ULEA UR4, UR30, UR29, 0x3 ;  /* 0x0000001d1e047291 */ /* 0x000fd2000f8e18ff */
[----:B------:R-:W1:Y:S02]  /*2e50*/  SYNCS.PHASECHK.TRANS64.TRYWAIT P0, [UR4], R2 ;  /* 0x00000002ff0075a7 */ /* 0x000e640008001104 */
[----:B-1----:R-:W-:Y:S05]  /*2e60*/  @!P0 BRA `(.L_x_41) ;  /* 0x0000005800d48947 */ /* 0x002fea0003800000 */
.L_x_142:
[----:B------:R-:W-:-:S04]  /*2e70*/  UIADD3 UR4, UPT, UPT, UR30, 0x1, URZ ;  /* 0x000000011e047890 */ /* 0x000fc8000fffe0ff */
[----:B------:R-:W-:-:S04]  /*2e80*/  UISETP.NE.AND UP0, UPT, UR4, 0x1a, UPT ;  /* 0x0000001a0400788c */ /* 0x000fc8000bf05270 */
[----:B------:R-:W-:Y:S02]  /*2e90*/  USEL UR6, URZ, 0x1, UP0 ;  /* 0x00000001ff067887 */ /* 0x000fe40008000000 */
[----:B------:R-:W-:-:S04]  /*2ea0*/  USEL UR4, UR4, URZ, UP0 ;  /* 0x000000ff04047287 */ /* 0x000fc80008000000 */
[----:B------:R-:W-:Y:S01]  /*2eb0*/  ULEA UR5, UR4, UR29, 0x3 ;  /* 0x0000001d04057291 */ /* 0x000fe2000f8e18ff */
[----:B-1----:R-:W-:-:S04]  /*2ec0*/  LOP3.LUT R2, R3, UR6, RZ, 0x3c, !PT ;  /* 0x0000000603027c12 */ /* 0x002fc8000f8e3cff */
[----:B------:R-:W-:-:S04]  /*2ed0*/  SHF.L.U32 R3, R2, 0x1f, RZ ;  /* 0x0000001f02037819 */ /* 0x000fc800000006ff */
[----:B------:R-:W1:Y:S02]  /*2ee0*/  SYNCS.PHASECHK.TRANS64.TRYWAIT P0, [UR5], R3 ;  /* 0x00000003ff0075a7 */ /* 0x000e640008001105 */
[----:B-1----:R-:W-:Y:S05]  /*2ef0*/  @!P0 BRA `(.L_x_42) ;  /* 0x0000005800c88947 */ /* 0x002fea0003800000 */
.L_x_144:
[----:B------:R-:W-:-:S04]  /*2f00*/  UIADD3 UR4, UPT, UPT, UR4, 0x1, URZ ;  /* 0x0000000104047890 */ /* 0x000fc8000fffe0ff */
[----:B------:R-:W-:-:S04]  /*2f10*/  UISETP.NE.AND UP0, UPT, UR4, 0x1a, UPT ;  /* 0x0000001a0400788c */ /* 0x000fc8000bf05270 */
[----:B------:R-:W-:Y:S02]  /*2f20*/  USEL UR6, URZ, 0x1, UP0 ;  /* 0x00000001ff067887 */ /* 0x000fe40008000000 */
[----:B------:R-:W-:-:S04]  /*2f30*/  USEL UR4, UR4, URZ, UP0 ;  /* 0x000000ff04047287 */ /* 0x000fc80008000000 */
[----:B------:R-:W-:Y:S01]  /*2f40*/  ULEA UR5, UR4, UR29, 0x3 ;  /* 0x0000001d04057291 */ /* 0x000fe2000f8e18ff */
[----:B------:R-:W-:-:S04]  /*2f50*/  LOP3.LUT R2, R2, UR6, RZ, 0x3c, !PT ;  /* 0x0000000602027c12 */ /* 0x000fc8000f8e3cff */
[----:B-1----:R-:W-:-:S04]  /*2f60*/  SHF.L.U32 R3, R2, 0x1f, RZ ;  /* 0x0000001f02037819 */ /* 0x002fc800000006ff */
[----:B------:R-:W1:Y:S02]  /*2f70*/  SYNCS.PHASECHK.TRANS64.TRYWAIT P0, [UR5], R3 ;  /* 0x00000003ff0075a7 */ /* 0x000e640008001105 */
[----:B-1----:R-:W-:Y:S05]  /*2f80*/  @!P0 BRA `(.L_x_43) ;  /* 0x0000005800bc8947 */ /* 0x002fea0003800000 */
.L_x_146:
        /* <DEDUP_REMOVED lines=9> */
.L_x_148:
        /* <DEDUP_REMOVED lines=9> */
.L_x_150:
        /* <DEDUP_REMOVED lines=9> */
.L_x_152:
        /* <DEDUP_REMOVED lines=9> */
.L_x_154:
        /* <DEDUP_REMOVED lines=9> */
.L_x_156:
        /* <DEDUP_REMOVED lines=9> */
.L_x_158:
        /* <DEDUP_REMOVED lines=9> */
.L_x_160:
        /* <DEDUP_REMOVED lines=9> */
.L_x_162:
        /* <DEDUP_REMOVED lines=9> */
.L_x_164:
        /* <DEDUP_REMOVED lines=9> */
.L_x_166:
        /* <DEDUP_REMOVED lines=9> */
.L_x_168:
        /* <DEDUP_REMOVED lines=9> */
.L_x_170:
        /* <DEDUP_REMOVED lines=9> */
.L_x_172:
        /* <DEDUP_REMOVED lines=9> */
.L_x_174:
        /* <DEDUP_REMOVED lines=9> */
.L_x_176:
        /* <DEDUP_REMOVED lines=9> */
.L_x_178:
        /* <DEDUP_REMOVED lines=9> */
.L_x_180:
        /* <DEDUP_REMOVED lines=9> */
.L_x_182:
        /* <DEDUP_REMOVED lines=9> */
.L_x_184:
        /* <DEDUP_REMOVED lines=9> */
.L_x_186:
        /* <DEDUP_REMOVED lines=9> */
.L_x_188:
        /* <DEDUP_REMOVED lines=9> */
.L_x_190:
[----:B------:R-:W-:-:S04]  /*3bf0*/  UIADD3 UR4, UPT, UPT, UR4, 0x1, URZ ;  /* 0x0000000104047890 */ /* 0x000fc8000fffe0ff */
[----:B------:R-:W-:-:S04]  /*3c00*/  UISETP.NE.AND UP0, UPT, UR4, 0x1a, UPT ;  /* 0x0000001a0400788c */ /* 0x000fc8000bf05270 */
[----:B------:R-:W-:Y:S02]  /*3c10*/  USEL UR5, URZ, 0x1, UP0 ;  /* 0x00000001ff057887 */ /* 0x000fe40008000000 */
[----:B------:R-:W-:-:S04]  /*3c20*/  USEL UR4, UR4, URZ, UP0 ;  /* 0x000000ff04047287 */ /* 0x000fc80008000000 */
[----:B------:R-:W-:Y:S01]  /*3c30*/  ULEA UR4, UR4, UR29, 0x3 ;  /* 0x0000001d04047291 */ /* 0x000fe2000f8e18ff */
[----:B------:R-:W-:-:S04]  /*3c40*/  LOP3.LUT R2, R2, UR5, RZ, 0x3c, !PT ;  /* 0x0000000502027c12 */ /* 0x000fc8000f8e3cff */
[----:B------:R-:W-:Y:S01]  /*3c50*/  SHF.L.U32 R2, R2, 0x1f, RZ ;  /* 0x0000001f02027819 */ /* 0x000fe200000006ff */
[----:B-1----:R-:W-:-:S07]  /*3c60*/  IMAD.U32 R0, RZ, RZ, UR4 ;  /* 0x00000004ff007e24 */ /* 0x002fce000f8e00ff */
.L_x_66:
[----:B-1----:R1:W2:Y:S02]  /*3c70*/  SYNCS.PHASECHK.TRANS64.TRYWAIT P0, [R0+URZ], R2 ;  /* 0x00000002000075a7 */ /* 0x0022a400080011ff */
[----:B--2---:R-:W-:Y:S05]  /*3c80*/  @!P0 NANOSLEEP.SYNCS 0x989680 ;  /* 0x009896800000895d */ /* 0x004fea0003900000 */
[----:B------:R-:W2:Y:S02]  /*3c90*/  @!P0 SYNCS.PHASECHK.TRANS64 P0, [R0+URZ], R2 ;  /* 0x00000002000085a7 */ /* 0x000ea400080010ff */
[----:B--2---:R-:W-:Y:S05]  /*3ca0*/  @P0 EXIT ;  /* 0x000000000000094d */ /* 0x004fea0003800000 */
[----:B------:R-:W-:Y:S05]  /*3cb0*/  BRA `(.L_x_66) ;  /* 0xfffffffc00ec7947 */ /* 0x000fea000383ffff */
.L_x_22:
[----:B------:R-:W1:Y:S02]  /*3cc0*/  S2UR UR4, SR_CgaCtaId ;  /* 0x00000000000479c3 */ /* 0x000e640000008800 */
[----:B-1----:R-:W-:-:S04]  /*3cd0*/  UISETP.NE.AND UP0, UPT, UR4, URZ, UPT ;  /* 0x000000ff0400728c */ /* 0x002fc8000bf05270 */
[----:B------:R-:W-:-:S09]  /*3ce0*/  UISETP.NE.OR UP0, UPT, UR18, 0x1, UP0 ;  /* 0x000000011200788c */ /* 0x000fd20008705670 */
[----:B------:R-:W-:Y:S05]  /*3cf0*/  BRA.U UP0, `(.L_x_67) ;  /* 0x0000000100b47547 */ /* 0x000fea000b800000 */
[----:B------:R-:W1:Y:S01]  /*3d00*/  S2UR UR5, SR_CgaCtaId ;  /* 0x00000000000579c3 */ /* 0x000e620000008800 */
[----:B------:R-:W-:Y:S01]  /*3d10*/  UMOV UR4, 0x400 ;  /* 0x0000040000047882 */ /* 0x000fe20000000000 */
[----:B------:R-:W-:Y:S01]  /*3d20*/  HFMA2 R3, -RZ, RZ, 0, 5.9604644775390625e-08 ;  /* 0x00000001ff037431 */ /* 0x000fe200000001ff */
[----:B------:R-:W-:Y:S01]  /*3d30*/  ISETP.GE.U32.AND P0, PT, R0, 0x2, PT ;  /* 0x000000020000780c */ /* 0x000fe20003f06070 */
[----:B------:R-:W-:Y:S01]  /*3d40*/  IMAD.MOV.U32 R8, RZ, RZ, RZ ;  /* 0x000000ffff087224 */ /* 0x000fe200078e00ff */
[----:B-1----:R-:W-:-:S04]  /*3d50*/  ULEA UR4, UR5, UR4, 0x18 ;  /* 0x0000000405047291 */ /* 0x002fc8000f8ec0ff */
[----:B------:R-:W-:Y:S02]  /*3d60*/  UIADD3 UR5, UPT, UPT, UR4, 0x1e8, URZ ;  /* 0x000001e804057890 */ /* 0x000fe4000fffe0ff */
[----:B------:R-:W-:Y:S02]  /*3d70*/  UIADD3 UR8, UPT, UPT, UR4, 0x1e0, URZ ;  /* 0x000001e004087890 */ /* 0x000fe4000fffe0ff */
[----:B------:R-:W-:-:S12]  /*3d80*/  UPRMT UR5, URZ, 0x654, UR5 ;  /* 0x00000654ff057896 */ /* 0x000fd80008000005 */
.L_x_70:
[----:B------:R-:W-:Y:S01]  /*3d90*/  SHF.L.U32 R6, R3, 0x1f, RZ ;  /* 0x0000001f03067819 */ /* 0x000fe200000006ff */
[----:B------:R-:W-:Y:S02]  /*3da0*/  IMAD.U32 R4, RZ, RZ, UR8 ;  /* 0x00000008ff047e24 */ /* 0x000fe4000f8e00ff */
[----:B------:R-:W-:Y:S01]  /*3db0*/  @!P0 IMAD.MOV.U32 R5, RZ, RZ, 0x10 ;  /* 0x00000010ff058424 */ /* 0x000fe200078e00ff */
[----:B------:R-:W1:Y:S02]  /*3dc0*/  SYNCS.PHASECHK.TRANS64.TRYWAIT P1, [UR4+0x1e8], R6 ;  /* 0x0001e806ff0075a7 */ /* 0x000e640008021104 */
[----:B------:R-:W-:-:S04]  /*3dd0*/  PRMT R4, R0, 0x654, R4 ;  /* 0x0000065400047816 */ /* 0x000fc80000000004 */
[----:B------:R-:W-:Y:S01]  /*3de0*/  SEL R2, R4, R2, !P0 ;  /* 0x0000000204027207 */ /* 0x000fe20004000000 */
[----:B-1----:R-:W-:Y:S06]  /*3df0*/  @!P1 BRA `(.L_x_68) ;  /* 0x0000005400489947 */ /* 0x002fec0003800000 */
.L_x_192:
[----:B------:R-:W-:Y:S01]  /*3e00*/  UIADD3 UR6, UPT, UPT, UR4, 0x220, URZ ;  /* 0x0000022004067890 */ /* 0x000fe2000fffe0ff */
[----:B------:R2:W-:Y:S01]  /*3e10*/  @!P0 SYNCS.ARRIVE.TRANS64.RED RZ, [R2+URZ], R5 ;  /* 0x0000000502ff89a7 */ /* 0x0005e200080004ff */
[----:B------:R-:W-:Y:S01]  /*3e20*/  UIADD3 UR7, UPT, UPT, UR4, 0x1e0, URZ ;  /* 0x000001e004077890 */ /* 0x000fe2000fffe0ff */
[----:B------:R-:W-:-:S08]  /*3e30*/  LOP3.LUT R3, R3, 0x1, RZ, 0x3c, !PT ;  /* 0x0000000103037812 */ /* 0x000fd000078e3cff */
[----:B------:R-:W-:Y:S06]  /*3e40*/  UGETNEXTWORKID.BROADCAST [UR6], [UR7] ;  /* 0x00000000060073ca */ /* 0x000fec0008000100 */
[----:B--2---:R-:W-:-:S04]  /*3e50*/  SHF.L.U32 R5, R8, 0x1f, RZ ;  /* 0x0000001f08057819 */ /* 0x004fc800000006ff */
[----:B------:R-:W2:Y:S02]  /*3e60*/  SYNCS.PHASECHK.TRANS64.TRYWAIT P1, [UR4+0x1e0], R5 ;  /* 0x0001e005ff0075a7 */ /* 0x000ea40008021104 */
[----:B--2---:R-:W-:Y:S05]  /*3e70*/  @!P1 BRA `(.L_x_69) ;  /* 0x0000005400409947 */ /* 0x004fea0003800000 */
.L_x_194:
[----:B-1----:R-:W1:Y:S01]  /*3e80*/  LDS.128 R4, [UR4+0x220] ;  /* 0x00022004ff047984 */ /* 0x002e620008000c00 */
[----:B------:R-:W-:Y:S01]  /*3e90*/  LOP3.LUT R8, R8, 0x1, RZ, 0x3c, !PT ;  /* 0x0000000108087812 */ /* 0x000fe200078e3cff */
[----:B------:R-:W-:Y:S01]  /*3ea0*/  @!PT LDS RZ, [RZ] ;  /* 0x00000000fffff984 */ /* 0x000fe20000000800 */
[----:B------:R-:W-:Y:S01]  /*3eb0*/  @!PT LDS RZ, [RZ] ;  /* 0x00000000fffff984 */ /* 0x000fe20000000800 */
[----:B------:R-:W-:Y:S01]  /*3ec0*/  @!PT LDS RZ, [RZ] ;  /* 0x00000000fffff984 */ /* 0x000fe20000000800 */
[----:B------:R-:W-:Y:S01]  /*3ed0*/  @!PT LDS RZ, [RZ] ;  /* 0x00000000fffff984 */ /* 0x000fe20000000800 */
[----:B------:R2:W-:Y:S06]  /*3ee0*/  MEMBAR.ALL.CTA ;  /* 0x0000000000007992 */ /* 0x0005ec0000008000 */
[----:B--2---:R-:W2:Y:S02]  /*3ef0*/  FENCE.VIEW.ASYNC.S ;  /* 0x00000000000073c6 */ /* 0x004ea40000000000 */
[----:B--2---:R-:W-:Y:S01]  /*3f00*/  SYNCS.ARRIVE.TRANS64.RED.A1T0 RZ, [UR5], RZ ;  /* 0x000000ffffff79a7 */ /* 0x004fe20008100405 */
[----:B-1----:R-:W-:-:S13]  /*3f10*/  LOP3.LUT P1, RZ, R6, 0x1, RZ, 0xc0, !PT ;  /* 0x0000000106ff7812 */ /* 0x002fda000782c0ff */
[----:B------:R-:W-:Y:S05]  /*3f20*/  @P1 BRA `(.L_x_70) ;  /* 0xfffffffc00981947 */ /* 0x000fea000383ffff */
[----:B------:R-:W-:-:S04]  /*3f30*/  SHF.L.U32 R0, R3, 0x1f, RZ ;  /* 0x0000001f03007819 */ /* 0x000fc800000006ff */
[----:B------:R-:W1:Y:S02]  /*3f40*/  SYNCS.PHASECHK.TRANS64 P0, [UR4+0x1e8], R0 ;  /* 0x0001e800ff0075a7 */ /* 0x000e640008001004 */
[----:B-1----:R-:W-:Y:S05]  /*3f50*/  @P0 EXIT ;  /* 0x000000000000094d */ /* 0x002fea0003800000 */
[----:B------:R-:W-:-:S07]  /*3f60*/  MOV R0, UR4 ;  /* 0x0000000400007c02 */ /* 0x000fce0008000f00 */
.L_x_71:
[----:B-1----:R-:W-:-:S04]  /*3f70*/  SHF.L.U32 R2, R3, 0x1f, RZ ;  /* 0x0000001f03027819 */ /* 0x002fc800000006ff */
[----:B------:R1:W2:Y:S03]  /*3f80*/  SYNCS.PHASECHK.TRANS64.TRYWAIT P0, [R0+URZ+0x1e8], R2 ;  /* 0x0001e802000075a7 */ /* 0x0002a600080011ff */
[----:B--2---:R-:W-:Y:S05]  /*3f90*/  @!P0 NANOSLEEP.SYNCS 0x989680 ;  /* 0x009896800000895d */ /* 0x004fea0003900000 */
[----:B------:R-:W2:Y:S02]  /*3fa0*/  @!P0 SYNCS.PHASECHK.TRANS64 P0, [R0+URZ+0x1e8], R2 ;  /* 0x0001e802000085a7 */ /* 0x000ea400080010ff */
[----:B--2---:R-:W-:Y:S05]  /*3fb0*/  @P0 EXIT ;  /* 0x000000000000094d */ /* 0x004fea0003800000 */
[----:B------:R-:W-:Y:S05]  /*3fc0*/  BRA `(.L_x_71) ;  /* 0xfffffffc00e87947 */ /* 0x000fea000383ffff */
.L_x_67:
[----:B------:R-:W-:Y:S05]  /*3fd0*/  BRA.U UP4, `(.L_x_72) ;  /* 0x0000000d04507547 */ /* 0x000fea000b800000 */
[----:B------:R-:W1:Y:S01]  /*3fe0*/  S2UR UR7, SR_CgaCtaId ;  /* 0x00000000000779c3 */ /* 0x000e620000008800 */
[----:B------:R-:W-:Y:S01]  /*3ff0*/  UMOV UR4, 0x40 ;  /* 0x0000004000047882 */ /* 0x000fe20000000000 */
[----:B------:R-:W-:Y:S01]  /*4000*/  NOP ;  /* 0x0000000000007918 */ /* 0x000fe20000000000 */
[----:B------:R-:W-:Y:S01]  /*4010*/  UMOV UR6, 0x400 ;  /* 0x0000040000067882 */ /* 0x000fe20000000000 */
[----:B-1----:R-:W-:Y:S02]  /*4020*/  ULEA UR5, UR7, UR4, 0x18 ;  /* 0x0000000407057291 */ /* 0x002fe4000f8ec0ff */
[----:B------:R-:W-:-:S07]  /*4030*/  ULEA UR6, UR7, UR6, 0x18 ;  /* 0x0000000607067291 */ /* 0x000fce000f8ec0ff */
[----:B------:R-:W1:Y:S02]  /*4040*/  LDS.U8 R0, [UR5+0x1c] ;  /* 0x00001c05ff007984 */ /* 0x000e640008000000 */
[----:B-1----:R-:W-:-:S13]  /*4050*/  ISETP.NE.AND P0, PT, R0, RZ, PT ;  /* 0x000000ff0000720c */ /* 0x002fda0003f05270 */
[----:B------:R-:W-:Y:S05]  /*4060*/  @P0 BRA `(.L_x_73) ;  /* 0x0000000000580947 */ /* 0x000fea0003800000 */
[----:B------:R-:W-:-:S13]  /*4070*/  ELECT P0, URZ, PT ;  /* 0x0000000000ff782f */ /* 0x000fda0003800000 */
[----:B------:R-:W-:Y:S05]  /*4080*/  @!P0 BRA `(.L_x_74) ;  /* 0x0000000000608947 */ /* 0x000fea0003800000 */
[----:B------:R-:W-:Y:S01]  /*4090*/  UMOV UR4, 0x10 ;  /* 0x0000001000047882 */ /* 0x000fe20000000000 */
[----:B------:R-:W-:Y:S01]  /*40a0*/  HFMA2 R0, -RZ, RZ, 0, 5.9604644775390625e-08 ;  /* 0x00000001ff007431 */ /* 0x000fe200000001ff */
[----:B------:R-:W-:-:S03]  /*40b0*/  MOV R3, 0xffff ;  /* 0x0000ffff00037802 */ /* 0x000fc60000000f00 */
[----:B------:R-:W-:Y:S04]  /*40c0*/  DEPBAR.LE SB1, 0x36 ;  /* 0x00009d800000791a */ /* 0x000fe80000000000 */
[----:B------:R-:W1:Y:S02]  /*40d0*/  UTCATOMSWS.FIND_AND_SET.ALIGN UP0, UR4, UR4 ;  /* 0x00000004000475e3 */ /* 0x000e640008000800 */
[----:B-1----:R-:W-:Y:S01]  /*40e0*/  MOV R4, UR4 ;  /* 0x0000000400047c02 */ /* 0x002fe20008000f00 */
[----:B------:R-:W-:Y:S06]  /*40f0*/  BRA.U UP0, `(.L_x_75) ;  /* 0x0000000100187547 */ /* 0x000fec000b800000 */
.L_x_76:
[----:B------:R-:W-:Y:S05]  /*4100*/  NANOSLEEP 0x64 ;  /* 0x000000640000795d */ /* 0x000fea0003800000 */
[----:B------:R-:W-:-:S05]  /*4110*/  UMOV UR4, 0x10 ;  /* 0x0000001000047882 */ /* 0x000fca0000000000 */
[----:B------:R-:W-:Y:S04]  /*4120*/  DEPBAR.LE SB1, 0x36 ;  /* 0x00009d800000791a */ /* 0x000fe80000000000 */
[----:B------:R-:W1:Y:S02]  /*4130*/  UTCATOMSWS.FIND_AND_SET.ALIGN UP0, UR4, UR4 ;  /* 0x00000004000475e3 */ /* 0x000e640008000800 */
[----:B-1----:R-:W-:Y:S01]  /*4140*/  MOV R4, UR4 ;  /* 0x0000000400047c02 */ /* 0x002fe20008000f00 */
[----:B------:R-:W-:Y:S05]  /*4150*/  BRA.U !UP0, `(.L_x_76) ;  /* 0xfffffffd08e87547 */ /* 0x000fea000b83ffff */
.L_x_75:
[-C--:B------:R-:W-:Y:S02]  /*4160*/  SHF.L.U32 R3, R3, R4.reuse, RZ ;  /* 0x0000000403037219 */ /* 0x080fe400000006ff */
[----:B------:R-:W-:Y:S01]  /*4170*/  SHF.L.U32 R0, R0, R4, RZ ;  /* 0x0000000400007219 */ /* 0x000fe200000006ff */
[----:B------:R-:W-:Y:S02]  /*4180*/  IMAD.SHL.U32 R4, R4, 0x20, RZ ;  /* 0x0000002004047824 */ /* 0x000fe400078e00ff */
[----:B------:R1:W-:Y:S04]  /*4190*/  ATOMS.OR RZ, [UR5+0x14], R3 ;  /* 0x00001403ffff798c */ /* 0x0003e8000b000005 */
[----:B------:R1:W-:Y:S04]  /*41a0*/  ATOMS.OR RZ, [UR5+0x18], R0 ;  /* 0x00001800ffff798c */ /* 0x0003e8000b000005 */
[----:B------:R1:W-:Y:S01]  /*41b0*/  STS [UR6+0x230], R4 ;  /* 0x00023004ff007988 */ /* 0x0003e20008000806 */
[----:B------:R-:W-:Y:S05]  /*41c0*/  BRA `(.L_x_74) ;  /* 0x0000000000107947 */ /* 0x000fea0003800000 */
.L_x_73:
[----:B------:R-:W-:Y:S02]  /*41d0*/  MOV R0, 0xffffffff ;  /* 0xffffffff00007802 */ /* 0x000fe40000000f00 */
[----:B------:R-:W-:-:S03]  /*41e0*/  MOV R4, 0x4210 ;  /* 0x0000421000047802 */ /* 0x000fc60000000f00 */
[----:B------:R1:W-:Y:S04]  /*41f0*/  STS [UR6+0x230], R0 ;  /* 0x00023000ff007988 */ /* 0x0003e80008000806 */
[----:B-1---5:R-:W-:Y:S05]  /*4200*/  CALL.REL.NOINC `($__internal_1_$__cuda_sm10x_tcgen05_guardrail_trap_phase_invalid_during_alloc) ;  /* 0x0000005400dc7944 */ /* 0x022fea0003c00000 */
.L_x_74:
[----:B------:R-:W-:Y:S05]  /*4210*/  WARPSYNC.ALL ;  /* 0x0000000000007948 */ /* 0x000fea0003800000 */
[----:B------:R-:W2:Y:S01]  /*4220*/  S2UR UR4, SR_CgaCtaId ;  /* 0x00000000000479c3 */ /* 0x000ea20000008800 */
[----:B------:R-:W-:Y:S01]  /*4230*/  UMOV UR18, 0x400 ;  /* 0x0000040000127882 */ /* 0x000fe20000000000 */
[----:B------:R-:W-:-:S06]  /*4240*/  NOP ;  /* 0x0000000000007918 */ /* 0x000fcc0000000000 */
[----:B------:R-:W-:Y:S06]  /*4250*/  BAR.ARV 0x6, 0xa0 ;  /* 0x0182800000007b1d */ /* 0x000fec0000002000 */
[----:B------:R-:W3:Y:S01]  /*4260*/  LDCU.64 UR6, c[0x0][0x388] ;  /* 0x00007100ff0677ac */ /* 0x000ee20008000a00 */
[----:B------:R-:W-:Y:S01]  /*4270*/  LOP3.LUT R2, R2, 0xffff, RZ, 0xc0, !PT ;  /* 0x0000ffff02027812 */ /* 0x000fe200078ec0ff */
[----:B------:R-:W-:Y:S01]  /*4280*/  IMAD.MOV.U32 R9, RZ, RZ, 0x1 ;  /* 0x00000001ff097424 */ /* 0x000fe200078e00ff */
[----:B------:R-:W4:Y:S02]  /*4290*/  LDCU.64 UR8, c[0x0][0x390] ;  /* 0x00007200ff0877ac */ /* 0x000f240008000a00 */
[----:B------:R-:W-:Y:S01]  /*42a0*/  R2UR UR19, R2 ;  /* 0x00000000021372ca */ /* 0x000fe200000e0000 */
[----:B------:R-:W-:-:S02]  /*42b0*/  IMAD.MOV.U32 R8, RZ, RZ, RZ ;  /* 0x000000ffff087224 */ /* 0x000fc400078e00ff */
[----:B-1----:R-:W-:Y:S01]  /*42c0*/  IMAD.MOV.U32 R3, RZ, RZ, RZ ;  /* 0x000000ffff037224 */ /* 0x002fe200078e00ff */
[----:B------:R-:W-:Y:S01]  /*42d0*/  UMOV UR22, URZ ;  /* 0x000000ff00167c82 */ /* 0x000fe20008000000 */
[----:B--2---:R-:W-:Y:S01]  /*42e0*/  ULEA UR18, UR4, UR18, 0x18 ;  /* 0x0000001204127291 */ /* 0x004fe2000f8ec0ff */
[----:B------:R-:W-:Y:S01]  /*42f0*/  UMOV UR17, URZ ;  /* 0x000000ff00117c82 */ /* 0x000fe20008000000 */
[----:B------:R-:W-:Y:S01]  /*4300*/  UMOV UR26, 0x0 ;  /* 0x00000000001a7882 */ /* 0x000fe20000000000 */
[----:B------:R-:W-:Y:S01]  /*4310*/  UMOV UR27, 0x4110490 ;  /* 0x04110490001b7882 */ /* 0x000fe20000000000 */
[----:B------:R-:W-:Y:S01]  /*4320*/  UMOV UR24, 0x0 ;  /* 0x0000000000187882 */ /* 0x000fe20000000000 */
[----:B------:R-:W-:Y:S01]  /*4330*/  UMOV UR25, 0x4110490 ;  /* 0x0411049000197882 */ /* 0x000fe20000000000 */
[----:B---3--:R-:W-:-:S03]  /*4340*/  UIADD3 UR4, UPT, UPT, UR6, 0x1f, URZ ;  /* 0x0000001f06047890 */ /* 0x008fc6000fffe0ff */
[----:B------:R-:W1:Y:S01]  /*4350*/  LDS R0, [UR18+0x230] ;  /* 0x00023012ff007984 */ /* 0x000e620008000800 */
[----:B------:R-:W-:Y:S02]  /*4360*/  UIADD3 UR6, UPT, UPT, UR18, 0x1d600, URZ ;  /* 0x0001d60012067890 */ /* 0x000fe4000fffe0ff */
[----:B------:R-:W-:Y:S02]  /*4370*/  USHF.R.S32.HI UR5, URZ, 0x1f, UR4 ;  /* 0x0000001fff057899 */ /* 0x000fe40008011404 */
[----:B------:R-:W-:Y:S02]  /*4380*/  USHF.R.U32.HI UR6, URZ, 0x4, UR6 ;  /* 0x00000004ff067899 */ /* 0x000fe40008011606 */
[----:B------:R-:W-:Y:S02]  /*4390*/  ULEA.HI UR4, UR5, UR4, URZ, 0x5 ;  /* 0x0000000405047291 */ /* 0x000fe4000f8f28ff */
[----:B------:R-:W-:Y:S02]  /*43a0*/  UIADD3 UR5, UPT, UPT, UR18, 0x3600, URZ ;  /* 0x0000360012057890 */ /* 0x000fe4000fffe0ff */
[----:B------:R-:W-:-:S02]  /*43b0*/  USHF.R.S32.HI UR4, URZ, 0x5, UR4 ;  /* 0x00000005ff047899 */ /* 0x000fc40008011404 */
[----:B------:R-:W-:Y:S02]  /*43c0*/  USHF.R.U32.HI UR5, URZ, 0x4, UR5 ;  /* 0x00000004ff057899 */ /* 0x000fe40008011605 */
[----:B------:R-:W-:Y:S02]  /*43d0*/  UIMAD UR4, UR4, UR7, URZ ;  /* 0x00000007040472a4 */ /* 0x000fe4000f8e02ff */
[----:B------:R-:W-:Y:S02]  /*43e0*/  ULOP3.LUT UR5, UR5, 0x3fff, URZ, 0xc0, !UPT ;  /* 0x00003fff05057892 */ /* 0x000fe4000f8ec0ff */
[----:B----4-:R-:W-:Y:S02]  /*43f0*/  UIMAD UR4, UR4, UR8, URZ ;  /* 0x00000008040472a4 */ /* 0x010fe4000f8e02ff */
[----:B------:R-:W-:Y:S02]  /*4400*/  ULOP3.LUT UR21, UR6, 0x3fff, URZ, 0xc0, !UPT ;  /* 0x00003fff06157892 */ /* 0x000fe4000f8ec0ff */
[----:B------:R-:W-:-:S02]  /*4410*/  UIMAD UR7, UR4, UR9, URZ ;  /* 0x00000009040772a4 */ /* 0x000fc4000f8e02ff */
[----:B------:R-:W-:Y:S02]  /*4420*/  UIADD3 UR4, UPT, UPT, UR18, 0x1e8, URZ ;  /* 0x000001e812047890 */ /* 0x000fe4000fffe0ff */
[----:B------:R-:W-:Y:S02]  /*4430*/  ULOP3.LUT UR20, UR5, 0x10000, URZ, 0xfc, !UPT ;  /* 0x0001000005147892 */ /* 0x000fe4000f8efcff */
[----:B------:R-:W-:Y:S02]  /*4440*/  UPRMT UR28, URZ, 0x654, UR4 ;  /* 0x00000654ff1c7896 */ /* 0x000fe40008000004 */
[----:B------:R-:W-:Y:S02]  /*4450*/  UIADD3 UR29, UPT, UPT, UR7, -0x1, URZ ;  /* 0xffffffff071d7890 */ /* 0x000fe4000fffe0ff */
[----:B------:R-:W-:Y:S01]  /*4460*/  UISETP.GE.AND UP3, UPT, UR7, 0x1, UPT ;  /* 0x000000010700788c */ /* 0x000fe2000bf66270 */
[C---:B-1----:R-:W-:Y:S01]  /*4470*/  VIADD R5, R0.reuse, 0x40 ;  /* 0x0000004000057836 */ /* 0x042fe20000000000 */
[----:B------:R-:W-:-:S04]  /*4480*/  LOP3.LUT R4, R0, 0xffff, RZ, 0xc0, !PT ;  /* 0x0000ffff00047812 */ /* 0x000fc800078ec0ff */
[----:B------:R-:W-:-:S05]  /*4490*/  LOP3.LUT R5, R5, 0xffff, RZ, 0xc0, !PT ;  /* 0x0000ffff05057812 */ /* 0x000fca00078ec0ff */
[----:B------:R1:W-:Y:S02]  /*44a0*/  STL.64 [R1], R4 ;  /* 0x0000000401007387 */ /* 0x0003e40000100a00 */
.L_x_83:
[----:B-1----:R-:W-:-:S04]  /*44b0*/  SHF.L.U32 R4, R8, 0x1f, RZ ;  /* 0x0000001f08047819 */ /* 0x002fc800000006ff */
[----:B------:R-:W1:Y:S02]  /*44c0*/  SYNCS.PHASECHK.TRANS64.TRYWAIT P0, [UR18+0x1e0], R4 ;  /* 0x0001e004ff0075a7 */ /* 0x000e640008001112 */
[----:B-12-4-:R-:W-:Y:S05]  /*44d0*/  @!P0 BRA `(.L_x_77) ;  /* 0x0000004c00c08947 */ /* 0x016fea0003800000 */
.L_x_196:
[----:B-1----:R-:W1:Y:S01]  /*44e0*/  LDS.128 R4, [UR18+0x220] ;  /* 0x00022012ff047984 */ /* 0x002e620008000c00 */
[----:B------:R-:W-:Y:S01]  /*44f0*/  ULEA UR23, UR22, UR18, 0x3 ;  /* 0x0000001216177291 */ /* 0x000fe2000f8e18ff */
[----:B------:R-:W-:Y:S01]  /*4500*/  SHF.L.U32 R2, R9, 0x1f, RZ ;  /* 0x0000001f09027819 */ /* 0x000fe200000006ff */
[----:B------:R-:W-:Y:S01]  /*4510*/  @!PT LDS RZ, [RZ] ;  /* 0x00000000fffff984 */ /* 0x000fe20000000800 */
[----:B------:R-:W-:Y:S01]  /*4520*/  @!PT LDS RZ, [RZ] ;  /* 0x00000000fffff984 */ /* 0x000fe20000000800 */
[----:B------:R-:W-:Y:S01]  /*4530*/  @!PT LDS RZ, [RZ] ;  /* 0x00000000fffff984 */ /* 0x000fe20000000800 */
[----:B------:R-:W-:Y:S01]  /*4540*/  @!PT LDS RZ, [RZ] ;  /* 0x00000000fffff984 */ /* 0x000fe20000000800 */
[----:B------:R2:W-:Y:S06]  /*4550*/  MEMBAR.ALL.CTA ;  /* 0x0000000000007992 */ /* 0x0005ec0000008000 */
[----:B--2---:R-:W2:Y:S02]  /*4560*/  FENCE.VIEW.ASYNC.S ;  /* 0x00000000000073c6 */ /* 0x004ea40000000000 */
[----:B--2---:R-:W-:Y:S01]  /*4570*/  SYNCS.ARRIVE.TRANS64.RED.A1T0 RZ, [UR28], RZ ;  /* 0x000000ffffff79a7 */ /* 0x004fe2000810041c */
[----:B------:R-:W2:Y:S01]  /*4580*/  SYNCS.PHASECHK.TRANS64.TRYWAIT P0, [UR23+0x200], R2 ;  /* 0x00020002ff0075a7 */ /* 0x000ea20008001117 */
[----:B-1----:R-:W-:Y:S01]  /*4590*/  LOP3.LUT P2, RZ, R6, 0x1, RZ, 0xc0, !PT ;  /* 0x0000000106ff7812 */ /* 0x002fe2000784c0ff */
[----:B--2---:R-:W-:-:S12]  /*45a0*/  @!P0 BRA `(.L_x_78) ;  /* 0x0000004c00a48947 */ /* 0x004fd80003800000 */
.L_x_198:
[----:B------:R-:W-:Y:S05]  /*45b0*/  BRA.U !UP3, `(.L_x_79) ;  /* 0x000000010bc87547 */ /* 0x000fea000b800000 */
[----:B-1----:R-:W-:Y:S01]  /*45c0*/  IMAD.U32 R2, RZ, RZ, UR22 ;  /* 0x00000016ff027e24 */ /* 0x002fe2000f8e00ff */
[----:B------:R-:W-:-:S04]  /*45d0*/  ULEA UR4, UR17, UR18, 0x3 ;  /* 0x0000001211047291 */ /* 0x000fc8000f8e18ff */
[----:B------:R-:W-:-:S05]  /*45e0*/  LEA R2, R2, R1, 0x2 ;  /* 0x0000000102027211 */ /* 0x000fca00078e10ff */
[----:B------:R1:W5:Y:S01]  /*45f0*/  LDL R4, [R2] ;  /* 0x0000000002047983 */ /* 0x0003620000100800 */
[----:B------:R-:W-:Y:S01]  /*4600*/  UPLOP3.LUT UP2, UPT, UPT, UPT, UPT, 0x40, 0x4 ;  /* 0x000000000004789c */ /* 0x000fe20003f4e870 */
[----:B------:R-:W-:Y:S01]  /*4610*/  UMOV UR15, UR29 ;  /* 0x0000001d000f7c82 */ /* 0x000fe20008000000 */
[----:B------:R-:W-:Y:S01]  /*4620*/  UMOV UR8, UR17 ;  /* 0x0000001100087c82 */ /* 0x000fe20008000000 */
[----:B-1----:R-:W-:-:S04]  /*4630*/  SHF.L.U32 R2, R3, 0x1f, RZ ;  /* 0x0000001f03027819 */ /* 0x002fc800000006ff */
[----:B------:R1:W2:Y:S04]  /*4640*/  SYNCS.PHASECHK.TRANS64.TRYWAIT P1, [UR4], R2 ;  /* 0x00000002ff0075a7 */ /* 0x0002a80008021104 */
.L_x_82:
[----:B------:R-:W-:Y:S01]  /*4650*/  ULEA UR16, UR8, UR18, 0x3 ;  /* 0x0000001208107291 */ /* 0x000fe2000f8e18ff */
[----:B--234-:R-:W-:Y:S11]  /*4660*/  @P1 BRA `(.L_x_80) ;  /* 0x00000000000c1947 */ /* 0x01cff60003800000 */
[----:B------:R-:W-:Y:S04]  /*4670*/  SHF.L.U32 R5, R3, 0x1f, RZ ;  /* 0x0000001f03057819 */ /* 0x000fe800000006ff */
[----:B------:R-:W2:Y:S02]  /*4680*/  SYNCS.PHASECHK.TRANS64.TRYWAIT P0, [UR16], R5 ;  /* 0x00000005ff0075a7 */ /* 0x000ea40008001110 */
[----:B--2---:R-:W-:Y:S05]  /*4690*/  @!P0 BRA `(.L_x_81) ;  /* 0x0000004c00808947 */ /* 0x004fea0003800000 */
.L_x_80:
[----:B------:R-:W-:Y:S01]  /*46a0*/  UISETP.NE.AND UP0, UPT, UR15, URZ, UPT ;  /* 0x000000ff0f00728c */ /* 0x000fe2000bf05270 */
[----:B------:R-:W-:Y:S01]  /*46b0*/  PLOP3.LUT P1, PT, PT, PT, PT, 0x80, 0x8 ;  /* 0x000000000008781c */ /* 0x000fe20003f2f070 */
[----:B------:R-:W-:Y:S02]  /*46c0*/  UIADD3 UR4, UPT, UPT, UR8, 0x1, URZ ;  /* 0x0000000108047890 */ /* 0x000fe4000fffe0ff */
[----:B------:R-:W-:Y:S02]  /*46d0*/  ULEA UR10, UR8, UR21, 0x8 ;  /* 0x00000015080a7291 */ /* 0x000fe4000f8e40ff */
[----:B------:R-:W-:Y:S01]  /*46e0*/  UISETP.NE.AND UP1, UPT, UR4, 0x1a, UPT ;  /* 0x0000001a0400788c */ /* 0x000fe2000bf25270 */
[----:B------:R-:W-:Y:S01]  /*46f0*/  PLOP3.LUT P0, PT, PT, PT, UP0, 0x80, 0x8 ;  /* 0x000000000008781c */ /* 0x000fe20003f0f008 */
[----:B------:R-:W-:Y:S02]  /*4700*/  ULEA UR8, UR8, UR20, 0x8 ;  /* 0x0000001408087291 */ /* 0x000fe4000f8e40ff */
[----:B------:R-:W-:Y:S02]  /*4710*/  USEL UR5, URZ, 0x1, UP1 ;  /* 0x00000001ff057887 */ /* 0x000fe40008800000 */
[----:B------:R-:W-:Y:S02]  /*4720*/  USEL UR17, UR4, URZ, UP1 ;  /* 0x000000ff04117287 */ /* 0x000fe40008800000 */
[----:B------:R-:W-:Y:S02]  /*4730*/  UIADD3 UR12, UPT, UPT, UR10, 0x80, URZ ;  /* 0x000000800a0c7890 */ /* 0x000fe4000fffe0ff */
[----:B------:R-:W-:Y:S01]  /*4740*/  @UP0 ULEA UR4, UR17, UR18, 0x3 ;  /* 0x0000001211040291 */ /* 0x000fe2000f8e18ff */
[----:B------:R-:W-:Y:S01]  /*4750*/  LOP3.LUT R3, R3, UR5, RZ, 0x3c, !PT ;  /* 0x0000000503037c12 */ /* 0x000fe2000f8e3cff */
[----:B------:R-:W-:Y:S02]  /*4760*/  UIADD3 UR6, UPT, UPT, UR8, 0x2, URZ ;  /* 0x0000000208067890 */ /* 0x000fe4000fffe0ff */
[----:B------:R-:W-:Y:S01]  /*4770*/  UIADD3 UR5, UPT, UPT, UR16, 0xd0, URZ ;  /* 0x000000d010057890 */ /* 0x000fe2000fffe0ff */
[----:B-1----:R-:W-:Y:S01]  /*4780*/  @P0 SHF.L.U32 R2, R3, 0x1f, RZ ;  /* 0x0000001f03020819 */ /* 0x002fe200000006ff */
[----:B------:R-:W-:Y:S01]  /*4790*/  UMOV UR11, 0x40004040 ;  /* 0x40004040000b7882 */ /* 0x000fe20000000000 */
[----:B------:R-:W-:Y:S01]  /*47a0*/  UMOV UR9, 0x80004020 ;  /* 0x8000402000097882 */ /* 0x000fe20000000000 */
[----:B------:R-:W-:Y:S01]  /*47b0*/  UMOV UR13, 0x40004040 ;  /* 0x40004040000d7882 */ /* 0x000fe20000000000 */
[----:B------:R3:W4:Y:S01]  /*47c0*/  @P0 SYNCS.PHASECHK.TRANS64.TRYWAIT P1, [UR4], R2 ;  /* 0x00000002ff0005a7 */ /* 0x0007220008021104 */
[----:B------:R-:W-:Y:S11]  /*47d0*/  ELECT P0, URZ, PT ;  /* 0x0000000000ff782f */ /* 0x000ff60003800000 */
[----:B------:R-:W-:Y:S02]  /*47e0*/  @!UPT UIADD3 URZ, UPT, UPT, URZ, URZ, URZ ;  /* 0x000000fffffff290 */ /* 0x000fe4000fffe0ff */
[C---:B-----5:R-:W-:Y:S02]  /*47f0*/  @P0 R2UR.BROADCAST UR4, R4.reuse ;  /* 0x00000000040402ca */ /* 0x060fe400008e0000 */
[----:B------:R-:W-:Y:S11]  /*4800*/  ELECT P0, URZ, PT ;  /* 0x0000000000ff782f */ /* 0x000ff60003800000 */
[----:B------:R-:W-:Y:S02]  /*4810*/  @!UPT UIADD3 URZ, UPT, UPT, URZ, URZ, URZ ;  /* 0x000000fffffff290 */ /* 0x000fe4000fffe0ff */
[----:B------:R-:W-:Y:S01]  /*4820*/  @P0 R2UR.BROADCAST UR14, R4 ;  /* 0x00000000040e02ca */ /* 0x000fe200008e0000 */
[----:B------:R-:W-:Y:S01]  /*4830*/  UMOV UR7, 0x80004020 ;  /* 0x8000402000077882 */ /* 0x000fe20000000000 */
[----:B------:R1:W-:Y:S01]  /*4840*/  UTCHMMA gdesc[UR8], gdesc[UR10], tmem[UR4], tmem[UR26], idesc[UR27], UP2 ;  /* 0x00ff1a0a080075ea */ /* 0x0003e20009000004 */
[----:B------:R-:W-:Y:S10]  /*4850*/  UPLOP3.LUT UP2, UPT, UPT, UPT, UPT, 0x80, 0x8 ;  /* 0x000000000008789c */ /* 0x000ff40003f4f070 */
[----:B------:R3:W-:Y:S01]  /*4860*/  UTCHMMA gdesc[UR6], gdesc[UR12], tmem[UR14], tmem[UR24], idesc[UR25], UPT ;  /* 0x00ff180c060075ea */ /* 0x0007e2000b80000e */
[----:B------:R3:W-:Y:S01]  /*4870*/  UTCBAR.MULTICAST [UR5], URZ, UR19 ;  /* 0x000000ff050073e9 */ /* 0x0007e20008000813 */
[----:B-1----:R-:W-:Y:S02]  /*4880*/  UIADD3 UR4, UPT, UPT, UR15, 0x1, URZ ;  /* 0x000000010f047890 */ /* 0x002fe4000fffe0ff */
[----:B------:R-:W-:Y:S02]  /*4890*/  UIADD3 UR9, UPT, UPT, UR15, -0x1, URZ ;  /* 0xffffffff0f097890 */ /* 0x000fe4000fffe0ff */
[----:B------:R-:W-:Y:S01]  /*48a0*/  UISETP.GT.U32.AND UP0, UPT, UR4, 0x1, UPT ;  /* 0x000000010400788c */ /* 0x000fe2000bf04070 */
[----:B------:R-:W-:Y:S04]  /*48b0*/  UMOV UR8, UR17 ;  /* 0x0000001100087c82 */ /* 0x000fe80008000000 */
[----:B------:R-:W-:Y:S04]  /*48c0*/  UMOV UR15, UR9 ;  /* 0x00000009000f7c82 */ /* 0x000fe80008000000 */
[----:B------:R-:W-:Y:S05]  /*48d0*/  BRA.U UP0, `(.L_x_82) ;  /* 0xfffffffd005c7547 */ /* 0x000fea000b83ffff */
.L_x_79:
[----:B------:R-:W-:Y:S01]  /*48e0*/  UIADD3 UR4, UPT, UPT, UR22, 0x1, URZ ;  /* 0x0000000116047890 */ /* 0x000fe2000fffe0ff */
[----:B------:R-:W-:Y:S01]  /*48f0*/  LOP3.LUT R8, R8, 0x1, RZ, 0x3c, !PT ;  /* 0x0000000108087812 */ /* 0x000fe200078e3cff */
[----:B---3--:R-:W-:Y:S02]  /*4900*/  UIADD3 UR5, UPT, UPT, UR23, 0x1f0, URZ ;  /* 0x000001f017057890 */ /* 0x008fe4000fffe0ff */
[----:B------:R-:W-:-:S04]  /*4910*/  UISETP.NE.AND UP0, UPT, UR4, 0x2, UPT ;  /* 0x000000020400788c */ /* 0x000fc8000bf05270 */
[----:B------:R-:W-:Y:S02]  /*4920*/  USEL UR6, URZ, 0x1, UP0 ;  /* 0x00000001ff067887 */ /* 0x000fe40008000000 */
[----:B------:R-:W-:Y:S01]  /*4930*/  USEL UR22, UR4, URZ, UP0 ;  /* 0x000000ff04167287 */ /* 0x000fe20008000000 */
[----:B------:R2:W-:Y:S03]  /*4940*/  UTCBAR [UR5], URZ ;  /* 0x000000ff050073e9 */ /* 0x0005e600080000ff */
[----:B------:R-:W-:Y:S01]  /*4950*/  LOP3.LUT R9, R9, UR6, RZ, 0x3c, !PT ;  /* 0x0000000609097c12 */ /* 0x000fe2000f8e3cff */
[----:B------:R-:W-:Y:S07]  /*4960*/  @P2 BRA `(.L_x_83) ;  /* 0xfffffff800d02947 */ /* 0x000fee000383ffff */
[----:B------:R-:W3:Y:S01]  /*4970*/  S2UR UR6, SR_CgaCtaId ;  /* 0x00000000000679c3 */ /* 0x000ee20000008800 */
[----:B------:R-:W-:Y:S01]  /*4980*/  ELECT P0, URZ, PT ;  /* 0x0000000000ff782f */ /* 0x000fe20003800000 */
[----:B-1----:R-:W-:Y:S01]  /*4990*/  IMAD.MOV.U32 R2, RZ, RZ, 0x1 ;  /* 0x00000001ff027424 */ /* 0x002fe200078e00ff */
[----:B------:R-:W-:Y:S01]  /*49a0*/  UIADD3 UR18, UPT, UPT, UR18, 0x200, URZ ;  /* 0x0000020012127890 */ /* 0x000fe2000fffe0ff */
[----:B------:R-:W-:Y:S01]  /*49b0*/  SHF.L.U32 R3, R9, 0x1f, RZ ;  /* 0x0000001f09037819 */ /* 0x000fe200000006ff */
[----:B------:R-:W-:-:S03]  /*49c0*/  UMOV UR4, 0x40 ;  /* 0x0000004000047882 */ /* 0x000fc60000000000 */
[----:B------:R-:W-:Y:S01]  /*49d0*/  UVIRTCOUNT.DEALLOC.SMPOOL 0x80 ;  /* 0x000000800000784c */ /* 0x000fe20000000000 */
[----:B---3--:R-:W-:Y:S02]  /*49e0*/  ULEA UR6, UR6, UR4, 0x18 ;  /* 0x0000000406067291 */ /* 0x008fe4000f8ec0ff */
[----:B------:R-:W-:-:S07]  /*49f0*/  ULEA UR4, UR22, UR18, 0x3 ;  /* 0x0000001216047291 */ /* 0x000fce000f8e18ff */
[----:B------:R1:W-:Y:S02]  /*4a00*/  @P0 STS.U8 [UR6+0x1c], R2 ;  /* 0x00001c02ff000988 */ /* 0x0003e40008000006 */
[----:B------:R-:W3:Y:S02]  /*4a10*/  SYNCS.PHASECHK.TRANS64.TRYWAIT P0, [UR4], R3 ;  /* 0x00000003ff0075a7 */ /* 0x000ee40008001104 */
[----:B-1-3--:R-:W-:Y:S05]  /*4a20*/  @!P0 BRA `(.L_x_84) ;  /* 0x0000004800b48947 */ /* 0x00afea0003800000 */
.L_x_201:
[----:B------:R-:W-:-:S04]  /*4a30*/  UIADD3 UR4, UPT, UPT, UR22, 0x1, URZ ;  /* 0x0000000116047890 */ /* 0x000fc8000fffe0ff */
[----:B------:R-:W-:-:S04]  /*4a40*/  UISETP.NE.AND UP0, UPT, UR4, 0x2, UPT ;  /* 0x000000020400788c */ /* 0x000fc8000bf05270 */
[----:B--2---:R-:W-:Y:S02]  /*4a50*/  USEL UR5, URZ, 0x1, UP0 ;  /* 0x00000001ff057887 */ /* 0x004fe40008000000 */
[----:B------:R-:W-:-:S04]  /*4a60*/  USEL UR4, UR4, URZ, UP0 ;  /* 0x000000ff04047287 */ /* 0x000fc80008000000 */
[----:B------:R-:W-:Y:S01]  /*4a70*/  ULEA UR4, UR4, UR18, 0x3 ;  /* 0x0000001204047291 */ /* 0x000fe2000f8e18ff */
[----:B-1----:R-:W-:-:S04]  /*4a80*/  LOP3.LUT R3, R9, UR5, RZ, 0x3c, !PT ;  /* 0x0000000509037c12 */ /* 0x002fc8000f8e3cff */
[----:B------:R-:W-:-:S04]  /*4a90*/  SHF.L.U32 R3, R3, 0x1f, RZ ;  /* 0x0000001f03037819 */ /* 0x000fc800000006ff */
[----:B------:R-:W1:Y:S02]  /*4aa0*/  SYNCS.PHASECHK.TRANS64.TRYWAIT P0, [UR4], R3 ;  /* 0x00000003ff0075a7 */ /* 0x000e640008001104 */
[----:B-1----:R-:W-:Y:S05]  /*4ab0*/  @!P0 BRA `(.L_x_85) ;  /* 0x0000004800a88947 */ /* 0x002fea0003800000 */
.L_x_203:
[----:B------:R-:W-:Y:S01]  /*4ac0*/  NOP ;  /* 0x0000000000007918 */ /* 0x000fe20000000000 */
[----:B-1----:R-:W1:Y:S01]  /*4ad0*/  LDS R2, [UR6+0x14] ;  /* 0x00001406ff027984 */ /* 0x002e620008000800 */
[----:B------:R-:W-:Y:S01]  /*4ae0*/  LOP3.LUT R3, R0, 0xffff, RZ, 0xc0, !PT ;  /* 0x0000ffff00037812 */ /* 0x000fe200078ec0ff */
[----:B------:R-:W-:-:S03]  /*4af0*/  IMAD.MOV.U32 R0, RZ, RZ, 0xffff ;  /* 0x0000ffffff007424 */ /* 0x000fc600078e00ff */
[----:B------:R-:W-:-:S04]  /*4b00*/  SHF.R.U32.HI R3, RZ, 0x5, R3 ;  /* 0x00000005ff037819 */ /* 0x000fc80000011603 */
[----:B------:R-:W-:-:S04]  /*4b10*/  SHF.L.U32 R0, R0, R3, RZ ;  /* 0x0000000300007219 */ /* 0x000fc800000006ff */
[----:B-1----:R-:W-:-:S04]  /*4b20*/  LOP3.LUT R2, R2, R0, RZ, 0xc0, !PT ;  /* 0x0000000002027212 */ /* 0x002fc800078ec0ff */
[----:B------:R-:W-:Y:S01]  /*4b30*/  ISETP.NE.AND P0, PT, R2, R0, PT ;  /* 0x000000000200720c */ /* 0x000fe20003f05270 */
[----:B------:R-:W-:-:S05]  /*4b40*/  IMAD.MOV.U32 R2, RZ, RZ, 0x1 ;  /* 0x00000001ff027424 */ /* 0x000fca00078e00ff */
[----:B------:R-:W-:-:S07]  /*4b50*/  SHF.L.U32 R2, R2, R3, RZ ;  /* 0x0000000302027219 */ /* 0x000fce00000006ff */
[----:B------:R-:W-:Y:S05]  /*4b60*/  @P0 BRA `(.L_x_86) ;  /* 0x00000000005c0947 */ /* 0x000fea0003800000 */
[----:B------:R-:W1:Y:S02]  /*4b70*/  LDS R3, [UR6+0x18] ;  /* 0x00001806ff037984 */ /* 0x000e640008000800 */
[----:B-1----:R-:W-:-:S04]  /*4b80*/  LOP3.LUT R3, R3, R2, RZ, 0xc0, !PT ;  /* 0x0000000203037212 */ /* 0x002fc800078ec0ff */
[----:B------:R-:W-:-:S13]  /*4b90*/  ISETP.NE.AND P0, PT, R3, R2, PT ;  /* 0x000000020300720c */ /* 0x000fda0003f05270 */
[----:B------:R-:W-:Y:S05]  /*4ba0*/  @P0 BRA `(.L_x_87) ;  /* 0x0000000000400947 */ /* 0x000fea0003800000 */
[----:B------:R-:W-:Y:S01]  /*4bb0*/  R2UR UR4, R0 ;  /* 0x00000000000472ca */ /* 0x000fe200000e0000 */
[----:B------:R-:W1:Y:S01]  /*4bc0*/  S2R R3, SR_LANEID ;  /* 0x0000000000037919 */ /* 0x000e620000000000 */
[----:B------:R-:W-:-:S04]  /*4bd0*/  LOP3.LUT R2, RZ, R2, RZ, 0x33, !PT ;  /* 0x00000002ff027212 */ /* 0x000fc800078e33ff */
[----:B------:R-:W2:Y:S07]  /*4be0*/  REDUX UR7, R2 ;  /* 0x00000000020773c4 */ /* 0x000eae0000000000 */
[----:B------:R-:W-:-:S03]  /*4bf0*/  ULOP3.LUT UR5, URZ, UR4, URZ, 0x33, !UPT ;  /* 0x00000004ff057292 */ /* 0x000fc6000f8e33ff */
[----:B------:R-:W-:Y:S02]  /*4c00*/  VOTEU.ANY UR4, UPT, PT ;  /* 0x0000000000047886 */ /* 0x000fe400038e0100 */
[----:B------:R-:W-:Y:S01]  /*4c10*/  UFLO.U32 UR4, UR4 ;  /* 0x00000004000472bd */ /* 0x000fe200080e0000 */
[----:B------:R-:W-:-:S04]  /*4c20*/  IMAD.U32 R0, RZ, RZ, UR5 ;  /* 0x00000005ff007e24 */ /* 0x000fc8000f8e00ff */
[----:B------:R2:W3:Y:S02]  /*4c30*/  REDUX UR8, R0 ;  /* 0x00000000000873c4 */ /* 0x0004e40000000000 */
[----:B------:R1:W-:Y:S02]  /*4c40*/  UTCATOMSWS.AND URZ, UR5 ;  /* 0x0000000500ff79e3 */ /* 0x0003e40008000000 */
[----:B-1----:R-:W-:Y:S01]  /*4c50*/  ISETP.EQ.U32.AND P0, PT, R3, UR4, PT ;  /* 0x0000000403007c0c */ /* 0x002fe2000bf02070 */
[----:B--2---:R-:W-:Y:S02]  /*4c60*/  IMAD.U32 R0, RZ, RZ, UR7 ;  /* 0x00000007ff007e24 */ /* 0x004fe4000f8e00ff */
[----:B---3--:R-:W-:-:S10]  /*4c70*/  IMAD.U32 R2, RZ, RZ, UR8 ;  /* 0x00000008ff027e24 */ /* 0x008fd4000f8e00ff */
[----:B------:R1:W-:Y:S04]  /*4c80*/  @P0 ATOMS.AND RZ, [UR6+0x14], R2 ;  /* 0x00001402ffff098c */ /* 0x0003e8000a800006 */
[----:B------:R1:W-:Y:S01]  /*4c90*/  @P0 ATOMS.AND RZ, [UR6+0x18], R0 ;  /* 0x00001800ffff098c */ /* 0x0003e2000a800006 */
[----:B------:R-:W-:Y:S05]  /*4ca0*/  BRA `(.L_x_88) ;  /* 0x0000000000147947 */ /* 0x000fea0003800000 */
.L_x_87:
[----:B------:R-:W-:Y:S02]  /*4cb0*/  MOV R2, 0x4cd0 ;  /* 0x00004cd000027802 */ /* 0x000fe40000000f00 */
[----:B----45:R-:W-:Y:S05]  /*4cc0*/  CALL.REL.NOINC `($__internal_0_$__cuda_sm10x_tcgen05_guardrail_trap_col_being_dealloced_not_returned_by_alloc) ;  /* 0x0000004c00207944 */ /* 0x030fea0003c00000 */
[----:B------:R-:W-:Y:S05]  /*4cd0*/  BRA `(.L_x_88) ;  /* 0x0000000000087947 */ /* 0x000fea0003800000 */
.L_x_86:
[----:B------:R-:W-:Y:S02]  /*4ce0*/  MOV R2, 0x4d00 ;  /* 0x00004d0000027802 */ /* 0x000fe40000000f00 */
[----:B----45:R-:W-:Y:S05]  /*4cf0*/  CALL.REL.NOINC `($__internal_2_$__cuda_sm10x_tcgen05_guardrail_trap_unallocated_columns_being_dealloced) ;  /* 0x0000004c002c7944 */ /* 0x030fea0003c00000 */
.L_x_88:
[----:B------:R-:W-:Y:S01]  /*4d00*/  NOP ;  /* 0x0000000000007918 */ /* 0x000fe20000000000 */
[----:B------:R-:W-:Y:S05]  /*4d10*/  EXIT ;  /* 0x000000000000794d */ /* 0x000fea0003800000 */
.L_x_72:
[----:B------:R-:W-:-:S09]  /*4d20*/  UISETP.NE.OR UP0, UPT, UR18, 0x3, !UP3 ;  /* 0x000000031200788c */ /* 0x000fd2000df05670 */
[----:B------:R-:W-:Y:S05]  /*4d30*/  BRA.U UP0, `(.L_x_89) ;  /* 0x0000001100847547 */ /* 0x000fea000b800000 */
[----:B------:R-:W1:Y:S01]  /*4d40*/  LDCU.64 UR4, c[0x0][0x988] ;  /* 0x00013100ff0477ac */ /* 0x000e620008000a00 */
[----:B------:R-:W2:Y:S01]  /*4d50*/  S2UR UR6, SR_CgaCtaId ;  /* 0x00000000000679c3 */ /* 0x000ea20000008800 */
[----:B------:R-:W-:Y:S01]  /*4d60*/  R2UR UR36, R44 ;  /* 0x000000002c2472ca */ /* 0x000fe200000e0000 */
[----:B------:R-:W-:Y:S01]  /*4d70*/  HFMA2 R9, -RZ, RZ, 0, 0 ;  /* 0x00000000ff097431 */ /* 0x000fe200000001ff */
[----:B------:R-:W3:Y:S01]  /*4d80*/  LDCU UR30, c[0x0][0x370] ;  /* 0x00006e00ff1e77ac */ /* 0x000ee20008000800 */
[----:B------:R-:W-:Y:S01]  /*4d90*/  R2UR UR31, R45 ;  /* 0x000000002d1f72ca */ /* 0x000fe200000e0000 */
[----:B------:R-:W-:Y:S01]  /*4da0*/  IMAD.MOV.U32 R10, RZ, RZ, 0x1 ;  /* 0x00000001ff0a7424 */ /* 0x000fe200078e00ff */
[----:B------:R-:W4:Y:S02]  /*4db0*/  LDCU.128 UR32, c[0x0][0xc10] ;  /* 0x00018200ff2077ac */ /* 0x000f240008000c00 */
[----:B------:R-:W3:Y:S01]  /*4dc0*/  LDC.64 R12, c[0x0][0x348] ;  /* 0x0000d200ff0c7b82 */ /* 0x000ee20000000a00 */
[----:B------:R-:W-:Y:S01]  /*4dd0*/  IMAD.MOV.U32 R3, RZ, RZ, 0x1000 ;  /* 0x00001000ff037424 */ /* 0x000fe200078e00ff */
[----:B------:R-:W4:Y:S01]  /*4de0*/  LDCU UR27, c[0x0][0x374] ;  /* 0x00006e80ff1b77ac */ /* 0x000f220008000800 */
[----:B------:R-:W3:Y:S01]  /*4df0*/  LDCU.64 UR28, c[0x0][0x990] ;  /* 0x00013200ff1c77ac */ /* 0x000ee20008000a00 */
[----:B------:R-:W3:Y:S01]  /*4e00*/  LDCU UR17, c[0x0][0xc0c] ;  /* 0x00018180ff1177ac */ /* 0x000ee20008000800 */
[----:B-1----:R-:W-:Y:S01]  /*4e10*/  UISETP.NE.U32.AND UP0, UPT, UR4, URZ, UPT ;  /* 0x000000ff0400728c */ /* 0x002fe2000bf05070 */
[----:B------:R-:W1:Y:S01]  /*4e20*/  LDCU.128 UR40, c[0x0][0xa80] ;  /* 0x00015000ff2877ac */ /* 0x000e620008000c00 */
[----:B------:R-:W1:Y:S01]  /*4e30*/  LDCU UR50, c[0x0][0xc20] ;  /* 0x00018400ff3277ac */ /* 0x000e620008000800 */
[----:B------:R-:W1:Y:S01]  /*4e40*/  LDCU UR4, c[0x0][0xc30] ;  /* 0x00018600ff0477ac */ /* 0x000e620008000800 */
[----:B------:R-:W1:Y:S01]  /*4e50*/  LDCU.128 UR44, c[0x0][0xa90] ;  /* 0x00015200ff2c77ac */ /* 0x000e620008000c00 */
[----:B------:R-:W-:Y:S01]  /*4e60*/  UMOV UR24, 0x400 ;  /* 0x0000040000187882 */ /* 0x000fe20000000000 */
[----:B----4-:R-:W-:-:S02]  /*4e70*/  UIMAD.WIDE.U32 UR8, UR27, UR35, URZ ;  /* 0x000000231b0872a5 */ /* 0x010fc4000f8e00ff */
[----:B--2---:R-:W-:Y:S02]  /*4e80*/  ULEA UR24, UR6, UR24, 0x18 ;  /* 0x0000001806187291 */ /* 0x004fe4000f8ec0ff */
[----:B---3--:R-:W-:Y:S02]  /*4e90*/  UIMAD.WIDE.U32 UR6, UR30, UR32, URZ ;  /* 0x000000201e0672a5 */ /* 0x008fe4000f8e00ff */
[----:B------:R-:W-:Y:S02]  /*4ea0*/  USEL UR49, URZ, 0x1, UP5 ;  /* 0x00000001ff317887 */ /* 0x000fe4000a800000 */
[----:B------:R-:W-:Y:S02]  /*4eb0*/  UISETP.NE.AND.EX UP5, UPT, UR5, URZ, UPT, UP0 ;  /* 0x000000ff0500728c */ /* 0x000fe4000bfa5300 */
[----:B------:R-:W-:Y:S02]  /*4ec0*/  UISETP.NE.U32.AND UP6, UPT, UR28, URZ, UPT ;  /* 0x000000ff1c00728c */ /* 0x000fe4000bfc5070 */
[----:B------:R-:W-:-:S02]  /*4ed0*/  UIADD3 UR37, UPT, UPT, UR24, 0x1e8, URZ ;  /* 0x000001e818257890 */ /* 0x000fc4000fffe0ff */
[----:B------:R-:W-:Y:S02]  /*4ee0*/  UISETP.NE.AND UP0, UPT, UR39, 0x1, UPT ;  /* 0x000000012700788c */ /* 0x000fe4000bf05270 */
[----:B------:R-:W-:Y:S02]  /*4ef0*/  UISETP.GE.AND UP2, UPT, UR39, 0x1, UPT ;  /* 0x000000012700788c */ /* 0x000fe4000bf46270 */
[----:B------:R-:W-:Y:S01]  /*4f00*/  UISETP.NE.AND UP0, UPT, UR17, 0x1, UPT ;  /* 0x000000011100788c */ /* 0x000fe2000bf05270 */
[----:B------:R-:W-:Y:S01]  /*4f10*/  UMOV UR6, UR7 ;  /* 0x0000000700067c82 */ /* 0x000fe20008000000 */
[----:B------:R-:W-:Y:S01]  /*4f20*/  UMOV UR38, UR9 ;  /* 0x0000000900267c82 */ /* 0x000fe20008000000 */
[----:B------:R-:W-:Y:S02]  /*4f30*/  UISETP.NE.AND UP2, UPT, UR34, 0x1, UPT ;  /* 0x000000012200788c */ /* 0x000fe4000bf45270 */
[----:B-1----:R-:W-:Y:S01]  /*4f40*/  UISETP.NE.AND UP0, UPT, UR40, 0x1, UPT ;  /* 0x000000012800788c */ /* 0x002fe2000bf05270 */
[----:B------:R-:W-:Y:S01]  /*4f50*/  UMOV UR26, URZ ;  /* 0x000000ff001a7c82 */ /* 0x000fe20008000000 */
[----:B------:R-:W1:Y:S01]  /*4f60*/  LDCU UR51, c[0x0][0xaa0] ;  /* 0x00015400ff3377ac */ /* 0x000e620008000800 */
[----:B------:R-:W-:Y:S01]  /*4f70*/  UPLOP3.LUT UP4, UPT, UPT, UPT, UPT, 0x40, 0x4 ;  /* 0x000000000004789c */ /* 0x000fe20003f8e870 */
[----:B------:R-:W2:Y:S01]  /*4f80*/  LDCU.64 UR18, c[0x0][0xc28] ;  /* 0x00018500ff1277ac */ /* 0x000ea20008000a00 */
[----:B------:R-:W-:-:S02]  /*4f90*/  UISETP.NE.AND.EX UP6, UPT, UR29, URZ, UPT, UP6 ;  /* 0x000000ff1d00728c */ /* 0x000fc4000bfc5360 */
[----:B------:R-:W-:Y:S02]  /*4fa0*/  UPRMT UR37, URZ, 0x654, UR37 ;  /* 0x00000654ff257896 */ /* 0x000fe40008000025 */
[----:B------:R-:W-:Y:S02]  /*4fb0*/  USHF.R.U32.HI UR48, URZ, UR33, UR6 ;  /* 0x00000021ff307299 */ /* 0x000fe40008011606 */
[----:B------:R-:W-:Y:S02]  /*4fc0*/  USHF.R.U32.HI UR38, URZ, UR50, UR38 ;  /* 0x00000032ff267299 */ /* 0x000fe40008011626 */
[----:B------:R-:W-:Y:S02]  /*4fd0*/  UISETP.NE.AND UP3, UPT, UR4, 0x1, UPT ;  /* 0x000000010400788c */ /* 0x000fe4000bf65270 */
[----:B------:R-:W-:Y:S02]  /*4fe0*/  UISETP.NE.AND UP2, UPT, UR43, 0x1, UPT ;  /* 0x000000012b00788c */ /* 0x000fe4000bf45270 */
[----:B------:R-:W-:-:S11]  /*4ff0*/  UISETP.NE.AND UP0, UPT, UR46, 0x1, UPT ;  /* 0x000000012e00788c */ /* 0x000fd6000bf05270 */
.L_x_98:
[----:B------:R-:W-:Y:S04]  /*5000*/  SHF.L.U32 R2, R9, 0x1f, RZ ;  /* 0x0000001f09027819 */ /* 0x000fe800000006ff */
[----:B---3--:R-:W3:Y:S02]  /*5010*/  SYNCS.PHASECHK.TRANS64.TRYWAIT P0, [UR24+0x1e0], R2 ;  /* 0x0001e002ff0075a7 */ /* 0x008ee40008001118 */
[----:B---3--:R-:W-:Y:S05]  /*5020*/  @!P0 BRA `(.L_x_90) ;  /* 0x0000004400648947 */ /* 0x008fea0003800000 */
.L_x_205:
[----:B------:R-:W4:Y:S01]  /*5030*/  LDS.128 R4, [UR24+0x220] ;  /* 0x00022018ff047984 */ /* 0x000f220008000c00 */
[----:B------:R-:W-:Y:S01]  /*5040*/  UISETP.GE.AND UP0, UPT, UR39, 0x1, UPT ;  /* 0x000000012700788c */ /* 0x000fe2000bf06270 */
[----:B------:R-:W-:Y:S01]  /*5050*/  @!PT LDS RZ, [RZ] ;  /* 0x00000000fffff984 */ /* 0x000fe20000000800 */
[----:B------:R-:W-:Y:S01]  /*5060*/  @!PT LDS RZ, [RZ] ;  /* 0x00000000fffff984 */ /* 0x000fe20000000800 */
[----:B------:R-:W-:Y:S01]  /*5070*/  @!PT LDS RZ, [RZ] ;  /* 0x00000000fffff984 */ /* 0x000fe20000000800 */
[----:B------:R-:W-:Y:S01]  /*5080*/  @!PT LDS RZ, [RZ] ;  /* 0x00000000fffff984 */ /* 0x000fe20000000800 */
[----:B------:R1:W-:Y:S06]  /*5090*/  MEMBAR.ALL.CTA ;  /* 0x0000000000007992 */ /* 0x0003ec0000008000 */
[----:B-1----:R-:W1:Y:S02]  /*50a0*/  FENCE.VIEW.ASYNC.S ;  /* 0x00000000000073c6 */ /* 0x002e640000000000 */
[----:B-1----:R-:W-:Y:S01]  /*50b0*/  SYNCS.ARRIVE.TRANS64.RED.A1T0 RZ, [UR37], RZ ;  /* 0x000000ffffff79a7 */ /* 0x002fe20008100425 */
[----:B----4-:R-:W-:Y:S11]  /*50c0*/  LOP3.LUT P0, RZ, R6, 0x1, RZ, 0xc0, !PT ;  /* 0x0000000106ff7812 */ /* 0x010ff6000780c0ff */
[----:B------:R-:W-:Y:S02]  /*50d0*/  @!UPT UIADD3 URZ, UPT, UPT, URZ, URZ, URZ ;  /* 0x000000fffffff290 */ /* 0x000fe4000fffe0ff */
[----:B------:R-:W-:Y:S01]  /*50e0*/  VOTEU.ANY UP2, P0 ;  /* 0x0000000000ff7886 */ /* 0x000fe20000040100 */
[----:B------:R-:W-:Y:S11]  /*50f0*/  PLOP3.LUT P0, PT, PT, PT, UP2, 0x80, 0x8 ;  /* 0x000000000008781c */ /* 0x000ff60003f0f028 */
[----:B------:R-:W-:Y:S02]  /*5100*/  @!UPT UIADD3 URZ, UPT, UPT, URZ, URZ, URZ ;  /* 0x000000fffffff290 */ /* 0x000fe4000fffe0ff */
[----:B---3--:R-:W-:Y:S02]  /*5110*/  @P0 MOV R2, R4 ;  /* 0x0000000400020202 */ /* 0x008fe40000000f00 */
[----:B------:R-:W-:Y:S02]  /*5120*/  @P0 LOP3.LUT R0, R5, 0xffff, RZ, 0xc0, !PT ;  /* 0x0000ffff05000812 */ /* 0x000fe400078ec0ff */
[----:B------:R-:W-:Y:S02]  /*5130*/  @P0 R2UR UR5, R2 ;  /* 0x00000000020502ca */ /* 0x000fe400000e0000 */
[----:B------:R-:W-:Y:S11]  /*5140*/  @P0 R2UR UR4, R0 ;  /* 0x00000000000402ca */ /* 0x000ff600000e0000 */
[----:B------:R-:W-:Y:S02]  /*5150*/  @UP2 UMOV UR16, UR5 ;  /* 0x0000000500102c82 */ /* 0x000fe40008000000 */
[----:B------:R-:W-:Y:S01]  /*5160*/  @UP2 UMOV UR15, UR4 ;  /* 0x00000004000f2c82 */ /* 0x000fe20008000000 */
[----:B------:R-:W-:Y:S05]  /*5170*/  BRA.U !UP0, `(.L_x_91) ;  /* 0x0000000108c07547 */ /* 0x000fea000b800000 */
[----:B------:R-:W-:Y:S02]  /*5180*/  UIMAD.WIDE.U32 UR8, UR15, UR35, URZ ;  /* 0x000000230f0872a5 */ /* 0x000fe4000f8e00ff */
[----:B------:R-:W-:Y:S02]  /*5190*/  UP2UR UR14, UPR, URZ, 0x4 ;  /* 0x00000004ff0e7883 */ /* 0x000fe40008000000 */
[----:B------:R-:W-:Y:S02]  /*51a0*/  UISETP.NE.AND UP2, UPT, UR34, 0x1, UPT ;  /* 0x000000012200788c */ /* 0x000fe4000bf45270 */
[----:B------:R-:W-:Y:S02]  /*51b0*/  UIMAD.WIDE.U32 UR10, UR16, UR32, URZ ;  /* 0x00000020100a72a5 */ /* 0x000fe4000f8e00ff */
[----:B------:R-:W-:Y:S02]  /*51c0*/  USEL UR4, UR27, UR38, !UP2 ;  /* 0x000000261b047287 */ /* 0x000fe4000d000000 */
[----:B------:R-:W-:Y:S02]  /*51d0*/  UISETP.NE.AND UP0, UPT, UR17, 0x1, UPT ;  /* 0x000000011100788c */ /* 0x000fe4000bf05270 */
[----:B------:R-:W-:Y:S02]  /*51e0*/  UP2UR UR22, UPR, URZ, 0x2 ;  /* 0x00000002ff167883 */ /* 0x000fe40008000000 */
[----:B------:R-:W-:Y:S02]  /*51f0*/  UISETP.NE.AND UP1, UPT, UR39, 0x1, UPT ;  /* 0x000000012700788c */ /* 0x000fe4000bf25270 */
[----:B--2---:R-:W-:Y:S02]  /*5200*/  UIMAD.WIDE.U32 UR12, UR4, UR18, URZ ;  /* 0x00000012040c72a5 */ /* 0x004fe4000f8e00ff */
[----:B------:R-:W-:Y:S01]  /*5210*/  USEL UR7, UR30, UR48, !UP0 ;  /* 0x000000301e077287 */ /* 0x000fe2000c000000 */
[----:B------:R-:W-:Y:S02]  /*5220*/  UMOV UR5, UR9 ;  /* 0x0000000900057c82 */ /* 0x000fe40008000000 */
[----:B------:R-:W-:Y:S02]  /*5230*/  USHF.R.U32.HI UR6, URZ, UR50, UR5 ;  /* 0x00000032ff067299 */ /* 0x000fe40008011605 */
[----:B------:R-:W-:Y:S02]  /*5240*/  UIMAD.WIDE.U32 UR20, UR7, UR18, URZ ;  /* 0x00000012071472a5 */ /* 0x000fe4000f8e00ff */
[----:B------:R-:W-:Y:S02]  /*5250*/  USEL UR6, UR15, UR6, !UP2 ;  /* 0x000000060f067287 */ /* 0x000fe4000d000000 */
[----:B------:R-:W-:Y:S01]  /*5260*/  UISETP.NE.AND UP2, UPT, UR14, URZ, UPT ;  /* 0x000000ff0e00728c */ /* 0x000fe2000bf45270 */
[----:B------:R-:W-:Y:S01]  /*5270*/  UMOV UR5, UR11 ;  /* 0x0000000b00057c82 */ /* 0x000fe20008000000 */
[----:B------:R-:W-:Y:S02]  /*5280*/  UIMAD.WIDE.U32 UR10, UR6, UR18, URZ ;  /* 0x00000012060a72a5 */ /* 0x000fe4000f8e00ff */
[----:B------:R-:W-:Y:S03]  /*5290*/  USHF.R.U32.HI UR8, URZ, UR33, UR5 ;  /* 0x00000021ff087299 */ /* 0x000fe60008011605 */
[----:B------:R-:W-:Y:S02]  /*52a0*/  UMOV UR5, UR13 ;  /* 0x0000000d00057c82 */ /* 0x000fe40008000000 */
[----:B------:R-:W-:Y:S03]  /*52b0*/  @UP1 USHF.R.U32.HI UR4, URZ, UR19, UR5 ;  /* 0x00000013ff041299 */ /* 0x000fe60008011605 */
[----:B------:R-:W-:Y:S01]  /*52c0*/  UMOV UR5, UR21 ;  /* 0x0000001500057c82 */ /* 0x000fe20008000000 */
[----:B------:R-:W-:Y:S02]  /*52d0*/  UIMAD UR4, UR39, UR4, URZ ;  /* 0x00000004270472a4 */ /* 0x000fe4000f8e02ff */
[----:B------:R-:W-:Y:S02]  /*52e0*/  @UP1 USHF.R.U32.HI UR7, URZ, UR19, UR5 ;  /* 0x00000013ff071299 */ /* 0x000fe40008011605 */
[----:B------:R-:W-:Y:S02]  /*52f0*/  USEL UR5, UR16, UR8, !UP0 ;  /* 0x0000000810057287 */ /* 0x000fe4000c000000 */
[----:B------:R-:W-:Y:S02]  /*5300*/  UIMAD UR8, UR39, UR7, URZ ;  /* 0x00000007270872a4 */ /* 0x000fe4000f8e02ff */
[----:B------:R-:W-:Y:S03]  /*5310*/  UISETP.GE.AND UP0, UPT, UR6, UR4, UPT ;  /* 0x000000040600728c */ /* 0x000fe6000bf06270 */
[----:B------:R-:W-:Y:S01]  /*5320*/  UMOV UR4, UR11 ;  /* 0x0000000b00047c82 */ /* 0x000fe20008000000 */
[----:B------:R-:W-:Y:S02]  /*5330*/  UISETP.GE.OR UP0, UPT, UR5, UR8, UP0 ;  /* 0x000000080500728c */ /* 0x000fe40008706670 */
[----:B------:R-:W-:Y:S02]  /*5340*/  USHF.R.U32.HI UR4, URZ, UR19, UR4 ;  /* 0x00000013ff047299 */ /* 0x000fe40008011604 */
[----:B------:R-:W-:Y:S02]  /*5350*/  UIMAD.WIDE.U32 UR8, UR5, UR18, URZ ;  /* 0x00000012050872a5 */ /* 0x000fe4000f8e00ff */
[----:B------:R-:W-:Y:S04]  /*5360*/  USEL UR10, UR6, UR4, !UP1 ;  /* 0x00000004060a7287 */ /* 0x000fe8000c800000 */
[----:B------:R-:W-:Y:S01]  /*5370*/  UIADD3 UR11, UPT, UPT, -UR10, URZ, URZ ;  /* 0x000000ff0a0b7290 */ /* 0x000fe2000fffe1ff */
[----:B------:R-:W-:Y:S02]  /*5380*/  @!UP0 UMOV UR4, UR9 ;  /* 0x0000000900048c82 */ /* 0x000fe40008000000 */
[----:B------:R-:W-:Y:S02]  /*5390*/  @!UP0 USHF.R.U32.HI UR4, URZ, UR19, UR4 ;  /* 0x00000013ff048299 */ /* 0x000fe40008011604 */
[----:B------:R-:W-:Y:S02]  /*53a0*/  UIMAD UR8, UR39, UR11, UR6 ;  /* 0x0000000b270872a4 */ /* 0x000fe4000f8e0206 */
[----:B------:R-:W-:Y:S02]  /*53b0*/  @!UP0 USEL UR4, UR5, UR4, !UP1 ;  /* 0x0000000405048287 */ /* 0x000fe4000c800000 */
[----:B------:R-:W-:Y:S02]  /*53c0*/  UISETP.NE.AND UP1, UPT, UR22, URZ, UPT ;  /* 0x000000ff1600728c */ /* 0x000fe4000bf25270 */
[----:B------:R-:W-:Y:S02]  /*53d0*/  @!UP0 UIMAD UR8, UR7, UR8, UR4 ;  /* 0x00000008070882a4 */ /* 0x000fe4000f8e0204 */
[----:B------:R-:W-:Y:S02]  /*53e0*/  @!UP0 UIADD3 UR9, UPT, UPT, UR10, -UR4, URZ ;  /* 0x800000040a098290 */ /* 0x000fe4000fffe0ff */
[----:B------:R-:W-:Y:S02]  /*53f0*/  UIADD3 UR4, UPT, UPT, -UR5, URZ, URZ ;  /* 0x000000ff05047290 */ /* 0x000fe4000fffe1ff */
[----:B------:R-:W-:Y:S02]  /*5400*/  UIADD3 UR7, UPT, UPT, -UR6, URZ, URZ ;  /* 0x000000ff06077290 */ /* 0x000fe4000fffe1ff */
[----:B------:R-:W-:Y:S02]  /*5410*/  @!UP0 UIMAD UR6, UR9, UR39, UR5 ;  /* 0x00000027090682a4 */ /* 0x000fe4000f8e0205 */
[----:B------:R-:W-:Y:S02]  /*5420*/  UIMAD UR16, UR17, UR4, UR16 ;  /* 0x00000004111072a4 */ /* 0x000fe4000f8e0210 */
[----:B------:R-:W-:Y:S01]  /*5430*/  UIMAD UR15, UR34, UR7, UR15 ;  /* 0x00000007220f72a4 */ /* 0x000fe2000f8e020f */
[----:B------:R-:W-:Y:S02]  /*5440*/  @!UP0 UMOV UR5, UR8 ;  /* 0x0000000800058c82 */ /* 0x000fe40008000000 */
[----:B------:R-:W-:Y:S02]  /*5450*/  UIMAD UR16, UR5, UR17, UR16 ;  /* 0x00000011051072a4 */ /* 0x000fe4000f8e0210 */
[----:B------:R-:W-:Y:S11]  /*5460*/  UIMAD UR15, UR6, UR34, UR15 ;  /* 0x00000022060f72a4 */ /* 0x000ff6000f8e020f */
[----:B------:R-:W-:Y:S01]  /*5470*/  @!UPT UIADD3 URZ, UPT, UPT, URZ, URZ, URZ ;  /* 0x000000fffffff290 */ /* 0x000fe2000fffe0ff */
.L_x_91:
[----:B------:R-:W1:Y:S01]  /*5480*/  @!UP3 LDCU.128 UR8, c[0x0][0xc10] ;  /* 0x00018200ff08b7ac */ /* 0x000e620008000c00 */
[----:B------:R-:W-:Y:S04]  /*5490*/  ISETP.NE.U32.AND P1, PT, RZ, UR28, PT ;  /* 0x0000001cff007c0c */ /* 0x000fe8000bf25070 */
[----:B------:R-:W-:Y:S01]  /*54a0*/  ISETP.NE.AND.EX P1, PT, RZ, UR29, PT, P1 ;  /* 0x0000001dff007c0c */ /* 0x000fe2000bf25310 */
[----:B------:R-:W3:Y:S01]  /*54b0*/  @!UP3 LDCU UR5, c[0x0][0xc0c] ;  /* 0x00018180ff05b7ac */ /* 0x000ee20008000800 */
[----:B------:R-:W-:Y:S02]  /*54c0*/  USHF.L.U32 UR25, UR23, 0x6, URZ ;  /* 0x0000000617197899 */ /* 0x000fe400080006ff */
[----:B-1----:R-:W-:Y:S07]  /*54d0*/  UIMAD.WIDE.U32 UR6, UR16, UR8, URZ ;  /* 0x00000008100672a5 */ /* 0x002fee000f8e00ff */
[----:B------:R-:W-:Y:S01]  /*54e0*/  @!UP3 UMOV UR4, UR7 ;  /* 0x000000070004bc82 */ /* 0x000fe20008000000 */
[----:B---3--:R-:W-:Y:S02]  /*54f0*/  @!UP3 UISETP.NE.AND UP0, UPT, UR5, 0x1, UPT ;  /* 0x000000010500b88c */ /* 0x008fe4000bf05270 */
[----:B------:R-:W-:Y:S02]  /*5500*/  @!UP3 USHF.R.U32.HI UR4, URZ, UR9, UR4 ;  /* 0x00000009ff04b299 */ /* 0x000fe40008011604 */
[----:B------:R-:W-:Y:S02]  /*5510*/  UIMAD.WIDE.U32 UR6, UR15, UR11, URZ ;  /* 0x0000000b0f0672a5 */ /* 0x000fe4000f8e00ff */
[----:B------:R-:W-:Y:S02]  /*5520*/  @!UP3 USEL UR8, UR16, UR4, !UP0 ;  /* 0x000000041008b287 */ /* 0x000fe4000c000000 */
[----:B------:R-:W-:Y:S03]  /*5530*/  @!UP3 UISETP.NE.AND UP0, UPT, UR10, 0x1, UPT ;  /* 0x000000010a00b88c */ /* 0x000fe6000bf05270 */
[----:B------:R-:W-:Y:S02]  /*5540*/  @!UP3 UMOV UR6, UR7 ;  /* 0x000000070006bc82 */ /* 0x000fe40008000000 */
[----:B------:R-:W1:Y:S02]  /*5550*/  @!UP3 LDCU UR4, c[0x0][0xc20] ;  /* 0x00018400ff04b7ac */ /* 0x000e640008000800 */
[----:B-1----:R-:W-:Y:S04]  /*5560*/  @!UP3 USHF.R.U32.HI UR6, URZ, UR4, UR6 ;  /* 0x00000004ff06b299 */ /* 0x002fe80008011606 */
[----:B------:R-:W-:Y:S04]  /*5570*/  @!UP3 USEL UR6, UR15, UR6, !UP0 ;  /* 0x000000060f06b287 */ /* 0x000fe8000c000000 */
[----:B------:R-:W-:Y:S02]  /*5580*/  @!UP3 UIADD3 UR4, UPT, UPT, -UR8, UR6, URZ ;  /* 0x000000060804b290 */ /* 0x000fe4000fffe1ff */
[----:B------:R-:W-:Y:S02]  /*5590*/  @!UP3 UIADD3 UR6, UPT, UPT, UR8, -UR6, URZ ;  /* 0x800000060806b290 */ /* 0x000fe4000fffe0ff */
[----:B------:R-:W-:Y:S02]  /*55a0*/  @!UP3 UIMAD UR16, UR4, UR5, UR16 ;  /* 0x000000050410b2a4 */ /* 0x000fe4000f8e0210 */
[----:B------:R-:W-:Y:S01]  /*55b0*/  @!UP3 UIMAD UR15, UR6, UR10, UR15 ;  /* 0x0000000a060fb2a4 */ /* 0x000fe2000f8e020f */
[----:B------:R-:W-:Y:S11]  /*55c0*/  BRA.U UP4, `(.L_x_92) ;  /* 0x0000000104107547 */ /* 0x000ff6000b800000 */
[----:B------:R-:W-:Y:S04]  /*55d0*/  MOV R2, UR49 ;  /* 0x0000003100027c02 */ /* 0x000fe80008000f00 */
[----:B------:R-:W-:Y:S04]  /*55e0*/  SHF.L.U32 R2, R2, 0x1f, RZ ;  /* 0x0000001f02027819 */ /* 0x000fe800000006ff */
[----:B------:R-:W1:Y:S02]  /*55f0*/  SYNCS.PHASECHK.TRANS64.TRYWAIT P2, [UR24+0x1d8], R2 ;  /* 0x0001d802ff0075a7 */ /* 0x000e640008041118 */
[----:B-1----:R-:W-:Y:S05]  /*5600*/  @!P2 BRA `(.L_x_93) ;  /* 0x000000400004a947 */ /* 0x002fea0003800000 */
.L_x_92:
[----:B------:R-:W-:Y:S05]  /*5610*/  BRA.U !UP6, `(.L_x_94) ;  /* 0x000000010e387547 */ /* 0x000fea000b800000 */
[----:B------:R-:W-:Y:S01]  /*5620*/  UPLOP3.LUT UP1, UPT, UPT, UPT, UP5, 0x80, 0x8 ;  /* 0x000000000008789c */ /* 0x000fe20003f2f050 */
[----:B-1----:R-:W-:Y:S01]  /*5630*/  HFMA2 R0, -RZ, RZ, 0, 5.9604644775390625e-08 ;  /* 0x00000001ff007431 */ /* 0x002fe200000001ff */
[----:B------:R-:W1:Y:S01]  /*5640*/  LDCU.64 UR8, c[0x0][0x358] ;  /* 0x00006b00ff0877ac */ /* 0x000e620008000a00 */
[----:B------:R-:W-:Y:S03]  /*5650*/  IMAD.MOV.U32 R50, RZ, RZ, 0x1 ;  /* 0x00000001ff327424 */ /* 0x000fe600078e00ff */
[----:B------:R-:W-:Y:S05]  /*5660*/  PLOP3.LUT P2, PT, PT, PT, UP1, 0x80, 0x8 ;  /* 0x000000000008781c */ /* 0x000fea0003f4f018 */
[----:B------:R-:W3:Y:S01]  /*5670*/  @UP1 LDCU.64 UR4, c[0x0][0x988] ;  /* 0x00013100ff0417ac */ /* 0x000ee20008000a00 */
[----:B------:R-:W-:Y:S07]  /*5680*/  @UP1 UIMAD UR6, UR53, UR28, URZ ;  /* 0x0000001c350612a4 */ /* 0x000fee000f8e02ff */
[----:B------:R-:W-:Y:S01]  /*5690*/  @!P2 PRMT R50, R0, 0x7610, R50 ;  /* 0x000076100032a816 */ /* 0x000fe20000000032 */
[----:B---3--:R-:W-:Y:S06]  /*56a0*/  @UP1 UIMAD.WIDE UR4, UR6, 0x4, UR4 ;  /* 0x00000004060418a5 */ /* 0x008fec000f8e0204 */
[----:B-----5:R-:W-:Y:S01]  /*56b0*/  IMAD.U32 R26, RZ, RZ, UR4 ;  /* 0x00000004ff1a7e24 */ /* 0x020fe2000f8e00ff */
[----:B------:R-:W-:Y:S04]  /*56c0*/  MOV R27, UR5 ;  /* 0x00000005001b7c02 */ /* 0x000fe80008000f00 */
[----:B------:R-:W3:Y:S01]  /*56d0*/  @!UP1 LDCU UR4, c[0x0][0x980] ;  /* 0x00013000ff0497ac */ /* 0x000ee20008000800 */
[----:B-1----:R4:W5:Y:S02]  /*56e0*/  @P2 LDG.E R26, desc[UR8][R26.64] ;  /* 0x000000081a1a2981 */ /* 0x002964000c1e1900 */
[----:B---34-:R-:W-:Y:S07]  /*56f0*/  @!P2 IMAD.U32 R26, RZ, RZ, UR4 ;  /* 0x00000004ff1aae24 */ /* 0x018fee000f8e00ff */
.L_x_94:
[----:B-----5:R-:W-:Y:S01]  /*5700*/  @!P1 FSETP.EQ.AND P3, PT, R26, RZ, PT ;  /* 0x000000ff1a00920b */ /* 0x020fe20003f62000 */
[----:B------:R-:W-:Y:S01]  /*5710*/  @!UPT UIADD3 URZ, UPT, UPT, URZ, URZ, URZ ;  /* 0x000000fffffff290 */ /* 0x000fe2000fffe0ff */
[----:B------:R-:W-:Y:S11]  /*5720*/  @!P1 BRA `(.L_x_95) ;  /* 0x0000000000149947 */ /* 0x000ff60003800000 */
[----:B------:R-:W-:Y:S02]  /*5730*/  LOP3.LUT P1, RZ, R50, 0xff, RZ, 0xc0, !PT ;  /* 0x000000ff32ff7812 */ /* 0x000fe4000782c0ff */
[----:B------:R-:W-:Y:S04]  /*5740*/  PLOP3.LUT P3, PT, PT, PT, UP1, 0x80, 0x8 ;  /* 0x000000000008781c */ /* 0x000fe80003f6f018 */
[----:B------:R-:W-:Y:S07]  /*5750*/  PLOP3.LUT P3, PT, P3, PT, PT, 0x8, 0x80 ;  /* 0x000000000080781c */ /* 0x000fee0001f6e170 */
[----:B------:R-:W-:Y:S11]  /*5760*/  @P1 FSETP.EQ.AND P3, PT, R26, RZ, PT ;  /* 0x000000ff1a00120b */ /* 0x000ff60003f62000 */
[----:B------:R-:W-:Y:S02]  /*5770*/  @!UPT UIADD3 URZ, UPT, UPT, URZ, URZ, URZ ;  /* 0x000000fffffff290 */ /* 0x000fe4000fffe0ff */
.L_x_95:
[----:B------:R-:W-:Y:S01]  /*5780*/  ULEA UR7, UR26, UR24, 0x3 ;  /* 0x000000181a077291 */ /* 0x000fe2000f8e18ff */
[----:B------:R-:W-:Y:S01]  /*5790*/  SHF.L.U32 R8, R10, 0x1f, RZ ;  /* 0x0000001f0a087819 */ /* 0x000fe200000006ff */
[----:B------:R-:W-:Y:S02]  /*57a0*/  USHF.L.U32 UR11, UR52, 0x6, URZ ;  /* 0x00000006340b7899 */ /* 0x000fe400080006ff */
[----:B------:R-:W-:Y:S02]  /*57b0*/  UISETP.NE.AND UP0, UPT, UR40, 0x1, UPT ;  /* 0x000000012800788c */ /* 0x000fe4000bf05270 */
[----:B------:R-:W-:Y:S01]  /*57c0*/  UIMAD.WIDE.U32 UR4, UR11, UR41, URZ ;  /* 0x000000290b0472a5 */ /* 0x000fe2000f8e00ff */
[----:B------:R-:W-:Y:S02]  /*57d0*/  ELECT P2, URZ, PT ;  /* 0x0000000000ff782f */ /* 0x000fe40003840000 */
[----:B------:R-:W3:Y:S02]  /*57e0*/  SYNCS.PHASECHK.TRANS64.TRYWAIT P1, [UR7+0x1b8], R8 ;  /* 0x0001b808ff0075a7 */ /* 0x000ee40008021107 */
[----:B------:R-:W-:Y:S02]  /*57f0*/  PLOP3.LUT P2, PT, P3, P2, PT, 0xf2, 0x2f ;  /* 0x00000000002f781c */ /* 0x000fe40001f45e72 */
[----:B------:R-:W-:Y:S02]  /*5800*/  UMOV UR4, UR5 ;  /* 0x0000000500047c82 */ /* 0x000fe40008000000 */
[----:B------:R-:W-:Y:S04]  /*5810*/  USHF.R.U32.HI UR4, URZ, UR42, UR4 ;  /* 0x0000002aff047299 */ /* 0x000fe80008011604 */
[----:B------:R-:W-:Y:S02]  /*5820*/  USEL UR12, UR11, UR4, !UP0 ;  /* 0x000000040b0c7287 */ /* 0x000fe4000c000000 */
[----:B------:R-:W-:Y:S02]  /*5830*/  UISETP.NE.AND UP0, UPT, UR43, 0x1, UPT ;  /* 0x000000012b00788c */ /* 0x000fe4000bf05270 */
[----:B------:R-:W-:Y:S02]  /*5840*/  UIMAD.WIDE.U32 UR4, UR12, UR44, URZ ;  /* 0x0000002c0c0472a5 */ /* 0x000fe4000f8e00ff */
[----:B------:R-:W-:Y:S01]  /*5850*/  UIADD3 UR6, UPT, UPT, -UR12, URZ, URZ ;  /* 0x000000ff0c067290 */ /* 0x000fe2000fffe1ff */
[----:B-1----:R-:W-:Y:S03]  /*5860*/  @!P2 IMAD.MOV.U32 R0, RZ, 0x20, RZ ;  /* 0x00000020ff00a824 */ /* 0x002fe600078e00ff */
[----:B------:R-:W-:Y:S01]  /*5870*/  UIMAD UR11, UR40, UR6, UR11 ;  /* 0x00000006280b72a4 */ /* 0x000fe2000f8e020b */
[----:B------:R-:W-:Y:S01]  /*5880*/  @!P2 IMAD.MOV.U32 R0, RZ, 0x400, R0 ;  /* 0x00000400ff00a824 */ /* 0x000fe200078e0000 */
[----:B------:R-:W-:Y:S02]  /*5890*/  UMOV UR4, UR5 ;  /* 0x0000000500047c82 */ /* 0x000fe40008000000 */
[----:B------:R-:W-:Y:S04]  /*58a0*/  USHF.R.U32.HI UR4, URZ, UR45, UR4 ;  /* 0x0000002dff047299 */ /* 0x000fe80008011604 */
[----:B------:R-:W-:Y:S02]  /*58b0*/  USEL UR13, UR12, UR4, !UP0 ;  /* 0x000000040c0d7287 */ /* 0x000fe4000c000000 */
[----:B------:R-:W-:Y:S02]  /*58c0*/  UISETP.NE.AND UP0, UPT, UR46, 0x1, UPT ;  /* 0x000000012e00788c */ /* 0x000fe4000bf05270 */
[----:B------:R-:W-:Y:S07]  /*58d0*/  UIMAD.WIDE.U32 UR4, UR13, UR47, URZ ;  /* 0x0000002f0d0472a5 */ /* 0x000fee000f8e00ff */
[----:B------:R-:W-:Y:S02]  /*58e0*/  UMOV UR4, UR5 ;  /* 0x0000000500047c82 */ /* 0x000fe40008000000 */
[----:B------:R-:W-:Y:S04]  /*58f0*/  USHF.R.U32.HI UR4, URZ, UR51, UR4 ;  /* 0x00000033ff047299 */ /* 0x000fe80008011604 */
[----:B------:R-:W-:Y:S02]  /*5900*/  USEL UR14, UR13, UR4, !UP0 ;  /* 0x000000040d0e7287 */ /* 0x000fe4000c000000 */
[----:B------:R-:W-:Y:S02]  /*5910*/  UIADD3 UR4, UPT, UPT, -UR13, URZ, URZ ;  /* 0x000000ff0d047290 */ /* 0x000fe4000fffe1ff */
[----:B------:R-:W-:Y:S02]  /*5920*/  UIADD3 UR5, UPT, UPT, -UR14, URZ, URZ ;  /* 0x000000ff0e057290 */ /* 0x000fe4000fffe1ff */
[----:B------:R-:W-:Y:S02]  /*5930*/  UIMAD UR12, UR43, UR4, UR12 ;  /* 0x000000042b0c72a4 */ /* 0x000fe4000f8e020c */
[----:B------:R-:W-:Y:S01]  /*5940*/  UIMAD UR13, UR46, UR5, UR13 ;  /* 0x000000052e0d72a4 */ /* 0x000fe2000f8e020d */
[----:B---3--:R-:W-:Y:S11]  /*5950*/  @!P1 BRA `(.L_x_96) ;  /* 0x0000003c00489947 */ /* 0x008ff60003800000 */
.L_x_208:
[----:B------:R-:W3:Y:S01]  /*5960*/  S2UR UR52, SR_CgaCtaId ;  /* 0x00000000003479c3 */ /* 0x000ee20000008800 */
[----:B------:R-:W-:Y:S01]  /*5970*/  @!P2 R2UR UR4, R0 ;  /* 0x000000000004a2ca */ /* 0x000fe200000e0000 */
[----:B------:R-:W-:Y:S01]  /*5980*/  VOTEU.ALL UP0, P2 ;  /* 0x0000000000ff7886 */ /* 0x000fe20001000000 */
[----:B-1----:R-:W-:Y:S02]  /*5990*/  @!P2 IADD3 R2, P1, PT, R12, 0x680, RZ ;  /* 0x000006800c02a810 */ /* 0x002fe40007f3e0ff */
[----:B------:R-:W-:Y:S02]  /*59a0*/  @P0 SHF.R.U32.HI R4, RZ, 0x10, R5 ;  /* 0x00000010ff040819 */ /* 0x000fe40000011605 */
[----:B------:R-:W-:Y:S01]  /*59b0*/  @!P2 R2UR UR6, R2 ;  /* 0x000000000206a2ca */ /* 0x000fe200000e0000 */
[----:B------:R-:W-:Y:S01]  /*59c0*/  @!P2 IMAD.X R0, RZ, RZ, R13, P1 ;  /* 0x000000ffff00a224 */ /* 0x000fe200008e060d */
[----:B------:R-:W-:Y:S01]  /*59d0*/  @!UP0 ULEA UR5, UR26, UR24, 0xc ;  /* 0x000000181a058291 */ /* 0x000fe2000f8e60ff */
[----:B------:R-:W-:Y:S03]  /*59e0*/  @P0 R2UR UR53, R4 ;  /* 0x00000000043502ca */ /* 0x000fe600000e0000 */
[----:B------:R-:W-:Y:S02]  /*59f0*/  @!UP0 UIADD3 UR8, UPT, UPT, UR5, 0x400, URZ ;  /* 0x0000040005088890 */ /* 0x000fe4000fffe0ff */
[----:B------:R-:W-:Y:S01]  /*5a00*/  @!UP0 UPRMT UR22, UR4, 0x5410, URZ ;  /* 0x0000541004168896 */ /* 0x000fe200080000ff */
[----:B------:R-:W-:Y:S01]  /*5a10*/  @!P2 R2UR UR4, R0 ;  /* 0x000000000004a2ca */ /* 0x000fe200000e0000 */
[----:B------:R-:W-:Y:S01]  /*5a20*/  UIADD3 UR5, UPT, UPT, UR26, 0x1, URZ ;  /* 0x000000011a057890 */ /* 0x000fe2000fffe0ff */
[----:B------:R-:W-:Y:S02]  /*5a30*/  @!P2 IMAD.MOV.U32 R0, RZ, RZ, 0x1000 ;  /* 0x00001000ff00a424 */ /* 0x000fe400078e00ff */
[----:B------:R-:W-:Y:S01]  /*5a40*/  IMAD.U32 R14, RZ, RZ, UR6 ;  /* 0x00000006ff0e7e24 */ /* 0x000fe2000f8e00ff */
[----:B------:R-:W-:Y:S04]  /*5a50*/  UISETP.NE.AND UP0, UPT, UR5, 0x3, UPT ;  /* 0x000000030500788c */ /* 0x000fe8000bf05270 */
[----:B------:R-:W-:Y:S01]  /*5a60*/  @!P2 R2UR UR20, R14 ;  /* 0x000000000e14a2ca */ /* 0x000fe200000e0000 */
[----:B------:R-:W-:Y:S02]  /*5a70*/  USEL UR5, UR5, URZ, UP0 ;  /* 0x000000ff05057287 */ /* 0x000fe40008000000 */
[----:B------:R-:W-:Y:S01]  /*5a80*/  USEL UR23, URZ, 0x1, UP0 ;  /* 0x00000001ff177887 */ /* 0x000fe20008000000 */
[----:B------:R-:W-:Y:S01]  /*5a90*/  IMAD.U32 R15, RZ, RZ, UR4 ;  /* 0x00000004ff0f7e24 */ /* 0x000fe2000f8e00ff */
[----:B------:R-:W-:Y:S01]  /*5aa0*/  UIADD3 UR4, UPT, UPT, UR7, 0x1a0, URZ ;  /* 0x000001a007047890 */ /* 0x000fe2000fffe0ff */
[----:B------:R-:W-:Y:S03]  /*5ab0*/  VOTEU.ALL UP0, P2 ;  /* 0x0000000000ff7886 */ /* 0x000fe60001000000 */
[----:B------:R-:W-:Y:S01]  /*5ac0*/  @!P2 R2UR UR21, R15 ;  /* 0x000000000f15a2ca */ /* 0x000fe200000e0000 */
[----:B---3--:R-:W-:Y:S01]  /*5ad0*/  UPRMT UR6, UR52, 0x654, UR4 ;  /* 0x0000065434067896 */ /* 0x008fe20008000004 */
[----:B------:R-:W-:Y:S01]  /*5ae0*/  LOP3.LUT R10, R10, UR23, RZ, 0x3c, !PT ;  /* 0x000000170a0a7c12 */ /* 0x000fe2000f8e3cff */
[----:B------:R-:W-:Y:S01]  /*5af0*/  @!UP0 UMOV UR9, UR4 ;  /* 0x0000000400098c82 */ /* 0x000fe20008000000 */
[----:B------:R-:W-:Y:S01]  /*5b00*/  @!UP0 UMOV UR10, UR25 ;  /* 0x00000019000a8c82 */ /* 0x000fe20008000000 */
[----:B------:R-:W-:Y:S01]  /*5b10*/  ULEA UR4, UR5, UR24, 0x3 ;  /* 0x0000001805047291 */ /* 0x000fe2000f8e18ff */
[----:B------:R-:W-:Y:S07]  /*5b20*/  SHF.L.U32 R2, R10, 0x1f, RZ ;  /* 0x0000001f0a027819 */ /* 0x000fee00000006ff */
[----:B------:R1:W-:Y:S01]  /*5b30*/  @!UP0 UTMALDG.5D.IM2COL [UR8], [UR20], UR22 ;  /* 0x00000008140083b4 */ /* 0x0003e20008060016 */
[----:B------:R1:W-:Y:S01]  /*5b40*/  @!P2 SYNCS.ARRIVE.TRANS64.RED.A0TR RZ, [UR7+0x1a0], R0 ;  /* 0x0001a000ffffa9a7 */ /* 0x0003e20008300407 */
[----:B------:R-:W-:Y:S01]  /*5b50*/  SYNCS.ARRIVE.TRANS64.RED.A1T0 RZ, [UR6], RZ ;  /* 0x000000ffffff79a7 */ /* 0x000fe20008100406 */
[----:B------:R-:W3:Y:S02]  /*5b60*/  SYNCS.PHASECHK.TRANS64.TRYWAIT P1, [UR4+0x1b8], R2 ;  /* 0x0001b802ff0075a7 */ /* 0x000ee40008021104 */
[----:B-1-3--:R-:W-:Y:S05]  /*5b70*/  @!P1 BRA `(.L_x_97) ;  /* 0x0000003800d89947 */ /* 0x00afea0003800000 */
.L_x_210:
[----:B------:R-:W3:Y:S01]  /*5b80*/  S2UR UR22, SR_CgaCtaId ;  /* 0x00000000001679c3 */ /* 0x000ee20000008800 */
[----:B------:R-:W-:Y:S01]  /*5b90*/  UIADD3 UR6, UPT, UPT, UR5, 0x1, URZ ;  /* 0x0000000105067890 */ /* 0x000fe2000fffe0ff */
[----:B-1----:R-:W-:Y:S01]  /*5ba0*/  @!P2 IMAD.MOV.U32 R0, RZ, 0x20, RZ ;  /* 0x00000020ff00a824 */ /* 0x002fe200078e00ff */
[----:B------:R-:W-:Y:S01]  /*5bb0*/  UIADD3 UR23, UPT, UPT, UR15, UR36, URZ ;  /* 0x000000240f177290 */ /* 0x000fe2000fffe0ff */
[----:B------:R-:W-:Y:S01]  /*5bc0*/  @!P2 IADD3 R2, P0, PT, R12, 0x680, RZ ;  /* 0x000006800c02a810 */ /* 0x000fe20007f1e0ff */
[----:B------:R-:W-:Y:S01]  /*5bd0*/  UISETP.NE.AND UP0, UPT, UR6, 0x3, UPT ;  /* 0x000000030600788c */ /* 0x000fe2000bf05270 */
[----:B------:R-:W-:Y:S01]  /*5be0*/  @!P2 IMAD.MOV.U32 R0, RZ, 0x400, R0 ;  /* 0x00000400ff00a824 */ /* 0x000fe200078e0000 */
[----:B------:R-:W-:Y:S01]  /*5bf0*/  LOP3.LUT R9, R9, 0x1, RZ, 0x3c, !PT ;  /* 0x0000000109097812 */ /* 0x000fe200078e3cff */
[----:B------:R-:W-:Y:S02]  /*5c00*/  UIADD3 UR52, UPT, UPT, UR16, UR31, URZ ;  /* 0x0000001f10347290 */ /* 0x000fe4000fffe0ff */
[----:B------:R-:W-:Y:S01]  /*5c10*/  USEL UR26, UR6, URZ, UP0 ;  /* 0x000000ff061a7287 */ /* 0x000fe20008000000 */
[----:B------:R-:W-:Y:S01]  /*5c20*/  @!P2 R2UR UR6, R0 ;  /* 0x000000000006a2ca */ /* 0x000fe200000e0000 */
[----:B------:R-:W-:Y:S01]  /*5c30*/  USEL UR21, URZ, 0x1, UP0 ;  /* 0x00000001ff157887 */ /* 0x000fe20008000000 */
[----:B------:R-:W-:Y:S01]  /*5c40*/  @!P2 IMAD.X R0, RZ, RZ, R13, P0 ;  /* 0x000000ffff00a224 */ /* 0x000fe200000e060d */
[----:B------:R-:W-:Y:S01]  /*5c50*/  VOTEU.ALL UP0, P2 ;  /* 0x0000000000ff7886 */ /* 0x000fe20001000000 */
[----:B------:R-:W-:Y:S03]  /*5c60*/  UPLOP3.LUT UP4, UPT, UPT, UPT, UPT, 0x80, 0x8 ;  /* 0x000000000008789c */ /* 0x000fe60003f8f070 */
[----:B------:R-:W-:Y:S01]  /*5c70*/  LOP3.LUT R10, R10, UR21, RZ, 0x3c, !PT ;  /* 0x000000150a0a7c12 */ /* 0x000fe2000f8e3cff */
[----:B------:R-:W-:Y:S02]  /*5c80*/  @!UP0 ULEA UR5, UR5, UR24, 0xc ;  /* 0x0000001805058291 */ /* 0x000fe4000f8e60ff */
[----:B------:R-:W-:Y:S02]  /*5c90*/  @!UP0 UIADD3 UR10, UPT, UPT, UR25, 0x20, URZ ;  /* 0x00000020190a8890 */ /* 0x000fe4000fffe0ff */
[----:B------:R-:W-:Y:S02]  /*5ca0*/  @!UP0 UIADD3 UR8, UPT, UPT, UR5, 0x400, URZ ;  /* 0x0000040005088890 */ /* 0x000fe4000fffe0ff */
[----:B------:R-:W-:Y:S01]  /*5cb0*/  @!UP0 UPRMT UR20, UR6, 0x5410, URZ ;  /* 0x0000541006148896 */ /* 0x000fe200080000ff */
[----:B------:R-:W-:Y:S01]  /*5cc0*/  @!P2 R2UR UR6, R2 ;  /* 0x000000000206a2ca */ /* 0x000fe200000e0000 */
[----:B------:R-:W-:Y:S01]  /*5cd0*/  VOTEU.ALL UP0, P2 ;  /* 0x0000000000ff7886 */ /* 0x000fe20001000000 */
[----:B------:R-:W-:Y:S11]  /*5ce0*/  @!P2 R2UR UR5, R0 ;  /* 0x000000000005a2ca */ /* 0x000ff600000e0000 */
[----:B------:R-:W-:Y:S02]  /*5cf0*/  IMAD.U32 R4, RZ, RZ, UR6 ;  /* 0x00000006ff047e24 */ /* 0x000fe4000f8e00ff */
[----:B------:R-:W-:Y:S01]  /*5d00*/  IMAD.U32 R5, RZ, RZ, UR5 ;  /* 0x00000005ff057e24 */ /* 0x000fe2000f8e00ff */
[----:B------:R-:W-:Y:S02]  /*5d10*/  UIADD3 UR5, UPT, UPT, UR4, 0x1a0, URZ ;  /* 0x000001a004057890 */ /* 0x000fe4000fffe0ff */
[----:B------:R-:W-:Y:S02]  /*5d20*/  @!P2 R2UR UR6, R4 ;  /* 0x000000000406a2ca */ /* 0x000fe400000e0000 */
[----:B------:R-:W-:Y:S03]  /*5d30*/  @!P2 R2UR UR7, R5 ;  /* 0x000000000507a2ca */ /* 0x000fe600000e0000 */
[----:B------:R-:W-:Y:S01]  /*5d40*/  @!UP0 UMOV UR9, UR5 ;  /* 0x0000000500098c82 */ /* 0x000fe20008000000 */
[----:B---3--:R-:W-:Y:S09]  /*5d50*/  UPRMT UR5, UR22, 0x654, UR5 ;  /* 0x0000065416057896 */ /* 0x008ff20008000005 */
[----:B------:R3:W-:Y:S01]  /*5d60*/  @!UP0 UTMALDG.5D.IM2COL [UR8], [UR6], UR20 ;  /* 0x00000008060083b4 */ /* 0x0007e20008060014 */
[----:B------:R3:W-:Y:S01]  /*5d70*/  @!P2 SYNCS.ARRIVE.TRANS64.RED.A0TR RZ, [UR4+0x1a0], R3 ;  /* 0x0001a003ffffa9a7 */ /* 0x0007e20008300404 */
[----:B------:R-:W-:Y:S01]  /*5d80*/  SYNCS.ARRIVE.TRANS64.RED.A1T0 RZ, [UR5], RZ ;  /* 0x000000ffffff79a7 */ /* 0x000fe20008100405 */
[----:B------:R-:W-:Y:S05]  /*5d90*/  BRA.U UP2, `(.L_x_98) ;  /* 0xfffffff102987547 */ /* 0x000fea000b83ffff */
[----:B------:R-:W-:Y:S01]  /*5da0*/  UIADD3 UR24, UPT, UPT, UR24, 0x1b8, URZ ;  /* 0x000001b818187890 */ /* 0x000fe2000fffe0ff */
[----:B------:R-:W-:-:S03]  /*5db0*/  SHF.L.U32 R2, R10, 0x1f, RZ ;  /* 0x0000001f0a027819 */ /* 0x000fc600000006ff */
[----:B------:R-:W-:-:S09]  /*5dc0*/  ULEA UR4, UR26, UR24, 0x3 ;  /* 0x000000181a047291 */ /* 0x000fd2000f8e18ff */
[----:B------:R-:W1:Y:S02]  /*5dd0*/  SYNCS.PHASECHK.TRANS64.TRYWAIT P0, [UR4], R2 ;  /* 0x00000002ff0075a7 */ /* 0x000e640008001104 */
[----:B-1----:R-:W-:Y:S05]  /*5de0*/  @!P0 BRA `(.L_x_99) ;  /* 0x0000003800548947 */ /* 0x002fea0003800000 */
.L_x_212:
[----:B------:R-:W-:-:S04]  /*5df0*/  UIADD3 UR4, UPT, UPT, UR26, 0x1, URZ ;  /* 0x000000011a047890 */ /* 0x000fc8000fffe0ff */
[----:B------:R-:W-:-:S04]  /*5e00*/  UISETP.NE.AND UP0, UPT, UR4, 0x3, UPT ;  /* 0x000000030400788c */ /* 0x000fc8000bf05270 */
[----:B---3--:R-:W-:Y:S02]  /*5e10*/  USEL UR6, URZ, 0x1, UP0 ;  /* 0x00000001ff067887 */ /* 0x008fe40008000000 */
[----:B------:R-:W-:-:S04]  /*5e20*/  USEL UR4, UR4, URZ, UP0 ;  /* 0x000000ff04047287 */ /* 0x000fc80008000000 */
[----:B------:R-:W-:Y:S01]  /*5e30*/  ULEA UR5, UR4, UR24, 0x3 ;  /* 0x0000001804057291 */ /* 0x000fe2000f8e18ff */
[----:B------:R-:W-:-:S04]  /*5e40*/  LOP3.LUT R10, R10, UR6, RZ, 0x3c, !PT ;  /* 0x000000060a0a7c12 */ /* 0x000fc8000f8e3cff */
[----:B-1----:R-:W-:-:S04]  /*5e50*/  SHF.L.U32 R2, R10, 0x1f, RZ ;  /* 0x0000001f0a027819 */ /* 0x002fc800000006ff */
[----:B------:R-:W1:Y:S02]  /*5e60*/  SYNCS.PHASECHK.TRANS64.TRYWAIT P0, [UR5], R2 ;  /* 0x00000002ff0075a7 */ /* 0x000e640008001105 */
[----:B-1----:R-:W-:Y:S05]  /*5e70*/  @!P0 BRA `(.L_x_100) ;  /* 0x0000003800488947 */ /* 0x002fea0003800000 */
.L_x_214:
[----:B------:R-:W-:-:S04]  /*5e80*/  UIADD3 UR4, UPT, UPT, UR4, 0x1, URZ ;  /* 0x0000000104047890 */ /* 0x000fc8000fffe0ff */
[----:B------:R-:W-:-:S04]  /*5e90*/  UISETP.NE.AND UP0, UPT, UR4, 0x3, UPT ;  /* 0x000000030400788c */ /* 0x000fc8000bf05270 */
[----:B------:R-:W-:Y:S02]  /*5ea0*/  USEL UR5, URZ, 0x1, UP0 ;  /* 0x00000001ff057887 */ /* 0x000fe40008000000 */
[----:B------:R-:W-:-:S04]  /*5eb0*/  USEL UR4, UR4, URZ, UP0 ;  /* 0x000000ff04047287 */ /* 0x000fc80008000000 */
[----:B------:R-:W-:Y:S01]  /*5ec0*/  ULEA UR4, UR4, UR24, 0x3 ;  /* 0x0000001804047291 */ /* 0x000fe2000f8e18ff */
[----:B-1----:R-:W-:-:S04]  /*5ed0*/  LOP3.LUT R2, R10, UR5, RZ, 0x3c, !PT ;  /* 0x000000050a027c12 */ /* 0x002fc8000f8e3cff */
[----:B------:R-:W-:Y:S01]  /*5ee0*/  SHF.L.U32 R2, R2, 0x1f, RZ ;  /* 0x0000001f02027819 */ /* 0x000fe200000006ff */
[----:B------:R-:W-:-:S07]  /*5ef0*/  IMAD.U32 R0, RZ, RZ, UR4 ;  /* 0x00000004ff007e24 */ /* 0x000fce000f8e00ff */
.L_x_101:
[----:B-1----:R1:W3:Y:S02]  /*5f00*/  SYNCS.PHASECHK.TRANS64.TRYWAIT P0, [R0+URZ], R2 ;  /* 0x00000002000075a7 */ /* 0x0022e400080011ff */
[----:B---3--:R-:W-:Y:S05]  /*5f10*/  @!P0 NANOSLEEP.SYNCS 0x989680 ;  /* 0x009896800000895d */ /* 0x008fea0003900000 */
[----:B------:R-:W3:Y:S02]  /*5f20*/  @!P0 SYNCS.PHASECHK.TRANS64 P0, [R0+URZ], R2 ;  /* 0x00000002000085a7 */ /* 0x000ee400080010ff */
[----:B--23--:R-:W-:Y:S05]  /*5f30*/  @P0 EXIT ;  /* 0x000000000000094d */ /* 0x00cfea0003800000 */
[----:B------:R-:W-:Y:S05]  /*5f40*/  BRA `(.L_x_101) ;  /* 0xfffffffc00ec7947 */ /* 0x000fea000383ffff */
.L_x_89:
[----:B------:R-:W-:-:S06]  /*5f50*/  UISETP.GE.AND UP0, UPT, UR18, 0x4, UPT ;  /* 0x000000041200788c */ /* 0x000fcc000bf06270 */
[----:B------:R-:W-:-:S13]  /*5f60*/  PLOP3.LUT P0, PT, PT, PT, UP0, 0x80, 0x8 ;  /* 0x000000000008781c */ /* 0x000fda0003f0f008 */
[----:B------:R-:W-:Y:S05]  /*5f70*/  @!P0 EXIT ;  /* 0x000000000000894d */ /* 0x000fea0003800000 */
[----:B------:R-:W1:Y:S08]  /*5f80*/  S2UR UR4, SR_CgaCtaId ;  /* 0x00000000000479c3 */ /* 0x000e700000008800 */
[----:B------:R-:W-:Y:S01]  /*5f90*/  BAR.SYNC.DEFER_BLOCKING 0x6, 0xa0 ;  /* 0x0182800000007b1d */ /* 0x000fe20000010000 */
[C---:B------:R-:W-:Y:S01]  /*5fa0*/  IMAD.SHL.U32 R4, R49.reuse, 0x20, RZ ;  /* 0x0000002031047824 */ /* 0x040fe200078e00ff */
[----:B------:R-:W-:Y:S01]  /*5fb0*/  SHF.R.U32.HI R5, RZ, 0x1, R49 ;  /* 0x00000001ff057819 */ /* 0x000fe20000011631 */
[C---:B------:R-:W-:Y:S01]  /*5fc0*/  IMAD.SHL.U32 R0, R49.reuse, 0x4, RZ ;  /* 0x0000000431007824 */ /* 0x040fe200078e00ff */
[C---:B------:R-:W-:Y:S01]  /*5fd0*/  LOP3.LUT P0, RZ, R49.reuse, 0x4, RZ, 0xc0, !PT ;  /* 0x0000000431ff7812 */ /* 0x040fe2000780c0ff */
[C---:B------:R-:W-:Y:S01]  /*5fe0*/  IMAD.SHL.U32 R48, R49.reuse, 0x10, RZ ;  /* 0x0000001031307824 */ /* 0x040fe200078e00ff */
[----:B------:R-:W-:Y:S01]  /*5ff0*/  UMOV UR49, 0x400 ;  /* 0x0000040000317882 */ /* 0x000fe20000000000 */
[----:B------:R-:W-:Y:S01]  /*6000*/  LOP3.LUT R3, R4, 0xc0, RZ, 0xc0, !PT ;  /* 0x000000c004037812 */ /* 0x000fe200078ec0ff */
[----:B------:R-:W2:Y:S01]  /*6010*/  LDC.64 R42, c[0x0][0x9b0] ;  /* 0x00026c00ff2a7b82 */ /* 0x000ea20000000a00 */
[----:B------:R-:W-:Y:S01]  /*6020*/  IMAD.U32 R23, R49, 0x10000, RZ ;  /* 0x0001000031177824 */ /* 0x000fe200078e00ff */
[----:B------:R-:W-:Y:S01]  /*6030*/  LOP3.LUT R48, R48, 0x600, RZ, 0xc0, !PT ;  /* 0x0000060030307812 */ /* 0x000fe200078ec0ff */
[----:B------:R-:W-:Y:S01]  /*6040*/  IMAD.MOV.U32 R59, RZ, RZ, 0x10 ;  /* 0x00000010ff3b7424 */ /* 0x000fe200078e00ff */
[----:B------:R-:W-:Y:S01]  /*6050*/  LOP3.LUT R0, R3, 0x18, R0, 0xf8, !PT ;  /* 0x0000001803007812 */ /* 0x000fe200078ef800 */
[----:B------:R-:W-:Y:S01]  /*6060*/  IMAD.MOV.U32 R22, RZ, RZ, RZ ;  /* 0x000000ffff167224 */ /* 0x000fe200078e00ff */
[----:B------:R-:W-:-:S02]  /*6070*/  LOP3.LUT R48, R48, 0x20, R4, 0xf8, !PT ;  /* 0x0000002030307812 */ /* 0x000fc400078ef804 */
[----:B------:R-:W-:Y:S01]  /*6080*/  CS2R R46, SRZ ;  /* 0x00000000002e7805 */ /* 0x000fe2000001ff00 */
[----:B------:R-:W3:Y:S01]  /*6090*/  LDC.64 R40, c[0x0][0x9a8] ;  /* 0x00026a00ff287b82 */ /* 0x000ee20000000a00 */
[----:B------:R-:W-:Y:S01]  /*60a0*/  LOP3.LUT R0, R0, 0x8, R5, 0x78, !PT ;  /* 0x0000000800007812 */ /* 0x000fe200078e7805 */
[----:B------:R-:W4:Y:S01]  /*60b0*/  LDCU UR63, c[0x0][0x370] ;  /* 0x00006e00ff3f77ac */ /* 0x000f220008000800 */
[----:B------:R-:W-:Y:S02]  /*60c0*/  LOP3.LUT R48, R48, 0x100, R4, 0xf8, !PT ;  /* 0x0000010030307812 */ /* 0x000fe400078ef804 */
[----:B------:R-:W-:Y:S01]  /*60d0*/  LOP3.LUT R49, R49, 0x60, RZ, 0xc0, !PT ;  /* 0x0000006031317812 */ /* 0x000fe200078ec0ff */
[----:B------:R-:W2:Y:S01]  /*60e0*/  LDCU UR48, c[0x0][0xc0c] ;  /* 0x00018180ff3077ac */ /* 0x000ea20008000800 */
[----:B------:R-:W-:Y:S02]  /*60f0*/  LOP3.LUT R48, R48, R0, RZ, 0xfc, !PT ;  /* 0x0000000030307212 */ /* 0x000fe400078efcff */
[----:B------:R-:W-:Y:S01]  /*6100*/  LOP3.LUT R23, R23, 0x600000, RZ, 0xc0, !PT ;  /* 0x0060000017177812 */ /* 0x000fe200078ec0ff */
[----:B-1----:R-:W-:Y:S01]  /*6110*/  ULEA UR49, UR4, UR49, 0x18 ;  /* 0x0000003104317291 */ /* 0x002fe2000f8ec0ff */
[----:B------:R-:W-:Y:S01]  /*6120*/  SEL R59, R59, 0xfffffff0, !P0 ;  /* 0xfffffff03b3b7807 */ /* 0x000fe20004000000 */
[----:B------:R-:W1:Y:S01]  /*6130*/  LDCU.64 UR4, c[0x0][0x990] ;  /* 0x00013200ff0477ac */ /* 0x000e620008000a00 */
[----:B------:R-:W2:Y:S06]  /*6140*/  LDCU UR38, c[0x0][0xc30] ;  /* 0x00018600ff2677ac */ /* 0x000eac0008000800 */
[----:B------:R-:W4:Y:S01]  /*6150*/  LDS R2, [UR49+0x230] ;  /* 0x00023031ff027984 */ /* 0x000f220008000800 */
[----:B------:R-:W2:Y:S01]  /*6160*/  LDCU.64 UR60, c[0x0][0x988] ;  /* 0x00013100ff3c77ac */ /* 0x000ea20008000a00 */
[----:B------:R-:W2:Y:S01]  /*6170*/  LDCU.64 UR46, c[0x0][0xc28] ;  /* 0x00018500ff2e77ac */ /* 0x000ea20008000a00 */
[----:B------:R-:W2:Y:S01]  /*6180*/  LDCU.128 UR56, c[0x0][0xc10] ;  /* 0x00018200ff3877ac */ /* 0x000ea20008000c00 */
[----:B-1----:R-:W-:-:S02]  /*6190*/  IMAD.U32 R53, RZ, RZ, UR4 ;  /* 0x00000004ff357e24 */ /* 0x002fc4000f8e00ff */
[----:B------:R-:W-:Y:S01]  /*61a0*/  IMAD.U32 R52, RZ, RZ, UR5 ;  /* 0x00000005ff347e24 */ /* 0x000fe2000f8e00ff */
[----:B------:R-:W1:Y:S01]  /*61b0*/  LDCU.128 UR4, c[0x0][0xb80] ;  /* 0x00017000ff0477ac */ /* 0x000e620008000c00 */
[----:B------:R-:W2:Y:S01]  /*61c0*/  LDCU UR62, c[0x0][0x374] ;  /* 0x00006e80ff3e77ac */ /* 0x000ea20008000800 */
[----:B------:R-:W-:Y:S01]  /*61d0*/  UMOV UR55, 0x1 ;  /* 0x0000000100377882 */ /* 0x000fe20000000000 */
[----:B------:R-:W-:Y:S01]  /*61e0*/  UMOV UR50, URZ ;  /* 0x000000ff00327c82 */ /* 0x000fe20008000000 */
[----:B------:R-:W-:Y:S01]  /*61f0*/  UMOV UR54, URZ ;  /* 0x000000ff00367c82 */ /* 0x000fe20008000000 */
[----:B------:R-:W-:Y:S01]  /*6200*/  UMOV UR51, URZ ;  /* 0x000000ff00337c82 */ /* 0x000fe20008000000 */
[----:B-1----:R-:W-:Y:S01]  /*6210*/  IMAD.U32 R57, RZ, RZ, UR4 ;  /* 0x00000004ff397e24 */ /* 0x002fe2000f8e00ff */
[----:B------:R-:W-:Y:S01]  /*6220*/  UIADD3 UR4, UPT, UPT, UR49, 0x400, URZ ;  /* 0x0000040031047890 */ /* 0x000fe2000fffe0ff */
[----:B------:R-:W-:Y:S02]  /*6230*/  IMAD.U32 R56, RZ, RZ, UR5 ;  /* 0x00000005ff387e24 */ /* 0x000fe4000f8e00ff */
[----:B------:R-:W-:-:S02]  /*6240*/  IMAD.U32 R55, RZ, RZ, UR6 ;  /* 0x00000006ff377e24 */ /* 0x000fc4000f8e00ff */
[----:B------:R-:W-:Y:S02]  /*6250*/  IMAD.U32 R54, RZ, RZ, UR7 ;  /* 0x00000007ff367e24 */ /* 0x000fe4000f8e00ff */
[C---:B----4-:R-:W-:Y:S01]  /*6260*/  VIADD R3, R2.reuse, 0x40 ;  /* 0x0000004002037836 */ /* 0x050fe20000000000 */
[----:B------:R-:W-:Y:S01]  /*6270*/  LOP3.LUT R2, R2, 0xffff, RZ, 0xc0, !PT ;  /* 0x0000ffff02027812 */ /* 0x000fe200078ec0ff */
[----:B------:R-:W-:-:S03]  /*6280*/  IMAD.U32 R0, RZ, RZ, UR4 ;  /* 0x00000004ff007e24 */ /* 0x000fc6000f8e00ff */
[----:B------:R-:W-:-:S05]  /*6290*/  LOP3.LUT R3, R3, 0xffff, RZ, 0xc0, !PT ;  /* 0x0000ffff03037812 */ /* 0x000fca00078ec0ff */
[----:B--23--:R1:W-:Y:S02]  /*62a0*/  STL.64 [R1], R2 ;  /* 0x0000000201007387 */ /* 0x00c3e40000100a00 */
.L_x_132:
[----:B-1----:R-:W-:Y:S04]  /*62b0*/  SHF.L.U32 R2, R46, 0x1f, RZ ;  /* 0x0000001f2e027819 */ /* 0x002fe800000006ff */
[----:B------:R-:W1:Y:S02]  /*62c0*/  SYNCS.PHASECHK.TRANS64.TRYWAIT P0, [UR49+0x1e0], R2 ;  /* 0x0001e002ff0075a7 */ /* 0x000e640008001131 */
[----:B-1----:R-:W-:Y:S05]  /*62d0*/  @!P0 BRA `(.L_x_102) ;  /* 0x0000003400488947 */ /* 0x002fea0003800000 */
.L_x_216:
[----:B------:R-:W2:Y:S01]  /*62e0*/  LDS.128 R4, [UR49+0x220] ;  /* 0x00022031ff047984 */ /* 0x000ea20008000c00 */
[----:B------:R-:W-:Y:S01]  /*62f0*/  UIADD3 UR4, UPT, UPT, UR49, 0x1e8, URZ ;  /* 0x000001e831047890 */ /* 0x000fe2000fffe0ff */
[----:B-1----:R-:W-:Y:S01]  /*6300*/  IMAD R2, R22, 0x4, R1 ;  /* 0x0000000416027824 */ /* 0x002fe200078e0201 */
[----:B------:R-:W-:Y:S01]  /*6310*/  UISETP.GE.AND UP0, UPT, UR39, 0x1, UPT ;  /* 0x000000012700788c */ /* 0x000fe2000bf06270 */
[----:B------:R-:W-:Y:S01]  /*6320*/  @!PT LDS RZ, [RZ] ;  /* 0x00000000fffff984 */ /* 0x000fe20000000800 */
[----:B------:R-:W-:Y:S01]  /*6330*/  @!PT LDS RZ, [RZ] ;  /* 0x00000000fffff984 */ /* 0x000fe20000000800 */
[----:B------:R-:W-:Y:S01]  /*6340*/  @!PT LDS RZ, [RZ] ;  /* 0x00000000fffff984 */ /* 0x000fe20000000800 */
[----:B------:R-:W-:Y:S01]  /*6350*/  @!PT LDS RZ, [RZ] ;  /* 0x00000000fffff984 */ /* 0x000fe20000000800 */
[----:B------:R1:W-:Y:S06]  /*6360*/  MEMBAR.ALL.CTA ;  /* 0x0000000000007992 */ /* 0x0003ec0000008000 */
[----:B-1----:R-:W1:Y:S01]  /*6370*/  FENCE.VIEW.ASYNC.S ;  /* 0x00000000000073c6 */ /* 0x002e620000000000 */
[----:B------:R-:W-:Y:S09]  /*6380*/  UPRMT UR4, URZ, 0x654, UR4 ;  /* 0x00000654ff047896 */ /* 0x000ff20008000004 */
[----:B-1----:R-:W-:Y:S01]  /*6390*/  SYNCS.ARRIVE.TRANS64.RED.A1T0 RZ, [UR4], RZ ;  /* 0x000000ffffff79a7 */ /* 0x002fe20008100404 */
[----:B------:R-:W5:Y:S01]  /*63a0*/  LDL R2, [R2] ;  /* 0x0000000002027983 */ /* 0x000f620000100800 */
[----:B--2---:R-:W-:Y:S11]  /*63b0*/  LOP3.LUT P0, RZ, R6, 0x1, RZ, 0xc0, !PT ;  /* 0x0000000106ff7812 */ /* 0x004ff6000780c0ff */
[----:B------:R-:W-:Y:S02]  /*63c0*/  @!UPT UIADD3 URZ, UPT, UPT, URZ, URZ, URZ ;  /* 0x000000fffffff290 */ /* 0x000fe4000fffe0ff */
[----:B------:R-:W-:Y:S01]  /*63d0*/  VOTEU.ANY UP1, P0 ;  /* 0x0000000000ff7886 */ /* 0x000fe20000020100 */
[----:B------:R-:W-:Y:S01]  /*63e0*/  PLOP3.LUT P0, PT, PT, PT, UP1, 0x80, 0x8 ;  /* 0x000000000008781c */ /* 0x000fe20003f0f018 */
[----:B------:R-:W-:Y:S06]  /*63f0*/  UP2UR UR4, UPR, URZ, 0x2 ;  /* 0x00000002ff047883 */ /* 0x000fec0008000000 */
[----:B------:R-:W-:Y:S06]  /*6400*/  IMAD.U32 R66, RZ, RZ, UR4 ;  /* 0x00000004ff427e24 */ /* 0x000fec000f8e00ff */
[----:B------:R-:W-:Y:S02]  /*6410*/  @P0 MOV R3, R4 ;  /* 0x0000000400030202 */ /* 0x000fe40000000f00 */
[----:B------:R-:W-:Y:S02]  /*6420*/  @P0 LOP3.LUT R0, R5, 0xffff, RZ, 0xc0, !PT ;  /* 0x0000ffff05000812 */ /* 0x000fe400078ec0ff */
[----:B------:R-:W-:Y:S02]  /*6430*/  @P0 R2UR UR5, R3 ;  /* 0x00000000030502ca */ /* 0x000fe400000e0000 */
[----:B------:R-:W-:Y:S11]  /*6440*/  @P0 R2UR UR4, R0 ;  /* 0x00000000000402ca */ /* 0x000ff600000e0000 */
[----:B------:R-:W-:Y:S02]  /*6450*/  @UP1 UMOV UR37, UR5 ;  /* 0x0000000500251c82 */ /* 0x000fe40008000000 */
[----:B------:R-:W-:Y:S01]  /*6460*/  @UP1 UMOV UR36, UR4 ;  /* 0x0000000400241c82 */ /* 0x000fe20008000000 */
[----:B------:R-:W-:Y:S05]  /*6470*/  BRA.U !UP0, `(.L_x_103) ;  /* 0x0000000108cc7547 */ /* 0x000fea000b800000 */
[----:B------:R-:W1:Y:S01]  /*6480*/  LDCU UR9, c[0x0][0xc20] ;  /* 0x00018400ff0977ac */ /* 0x000e620008000800 */
[----:B------:R-:W-:Y:S02]  /*6490*/  UIMAD.WIDE.U32 UR4, UR62, UR59, URZ ;  /* 0x0000003b3e0472a5 */ /* 0x000fe4000f8e00ff */
[----:B------:R-:W-:Y:S02]  /*64a0*/  UIMAD.WIDE.U32 UR6, UR63, UR56, URZ ;  /* 0x000000383f0672a5 */ /* 0x000fe4000f8e00ff */
[----:B------:R-:W-:Y:S02]  /*64b0*/  UIMAD.WIDE.U32 UR10, UR36, UR59, URZ ;  /* 0x0000003b240a72a5 */ /* 0x000fe4000f8e00ff */
[----:B------:R-:W-:Y:S02]  /*64c0*/  UISETP.NE.AND UP0, UPT, UR58, 0x1, UPT ;  /* 0x000000013a00788c */ /* 0x000fe4000bf05270 */
[----:B------:R-:W-:Y:S02]  /*64d0*/  UISETP.NE.AND UP1, UPT, UR48, 0x1, UPT ;  /* 0x000000013000788c */ /* 0x000fe4000bf25270 */
[----:B------:R-:W-:Y:S02]  /*64e0*/  UISETP.NE.AND UP2, UPT, UR39, 0x1, UPT ;  /* 0x000000012700788c */ /* 0x000fe4000bf45270 */
[----:B------:R-:W-:Y:S01]  /*64f0*/  UIMAD.WIDE.U32 UR12, UR37, UR56, URZ ;  /* 0x00000038250c72a5 */ /* 0x000fe2000f8e00ff */
[----:B------:R-:W-:Y:S01]  /*6500*/  UMOV UR4, UR5 ;  /* 0x0000000500047c82 */ /* 0x000fe20008000000 */
[----:B------:R-:W-:Y:S01]  /*6510*/  UMOV UR6, UR11 ;  /* 0x0000000b00067c82 */ /* 0x000fe20008000000 */
[----:B-1----:R-:W-:Y:S03]  /*6520*/  USHF.R.U32.HI UR8, URZ, UR9, UR4 ;  /* 0x00000009ff087299 */ /* 0x002fe60008011604 */
[----:B------:R-:W-:Y:S02]  /*6530*/  UMOV UR4, UR7 ;  /* 0x0000000700047c82 */ /* 0x000fe40008000000 */
[----:B------:R-:W-:Y:S02]  /*6540*/  USHF.R.U32.HI UR5, URZ, UR57, UR4 ;  /* 0x00000039ff057299 */ /* 0x000fe40008011604 */
[----:B------:R-:W-:Y:S02]  /*6550*/  USEL UR4, UR62, UR8, !UP0 ;  /* 0x000000083e047287 */ /* 0x000fe4000c000000 */
[----:B------:R-:W-:Y:S02]  /*6560*/  USHF.R.U32.HI UR8, URZ, UR9, UR6 ;  /* 0x00000009ff087299 */ /* 0x000fe40008011606 */
[----:B------:R-:W-:Y:S02]  /*6570*/  UIMAD.WIDE.U32 UR6, UR4, UR46, URZ ;  /* 0x0000002e040672a5 */ /* 0x000fe4000f8e00ff */
[----:B------:R-:W-:Y:S02]  /*6580*/  USEL UR9, UR63, UR5, !UP1 ;  /* 0x000000053f097287 */ /* 0x000fe4000c800000 */
[----:B------:R-:W-:Y:S02]  /*6590*/  USEL UR8, UR36, UR8, !UP0 ;  /* 0x0000000824087287 */ /* 0x000fe4000c000000 */
[----:B------:R-:W-:Y:S01]  /*65a0*/  UIMAD.WIDE.U32 UR10, UR9, UR46, URZ ;  /* 0x0000002e090a72a5 */ /* 0x000fe2000f8e00ff */
[----:B------:R-:W-:Y:S01]  /*65b0*/  UMOV UR6, UR7 ;  /* 0x0000000700067c82 */ /* 0x000fe20008000000 */
[----:B------:R-:W-:Y:S01]  /*65c0*/  UMOV UR5, UR13 ;  /* 0x0000000d00057c82 */ /* 0x000fe20008000000 */
[----:B------:R-:W-:Y:S02]  /*65d0*/  @UP2 USHF.R.U32.HI UR4, URZ, UR47, UR6 ;  /* 0x0000002fff042299 */ /* 0x000fe40008011606 */
[----:B------:R-:W-:Y:S02]  /*65e0*/  USHF.R.U32.HI UR5, URZ, UR57, UR5 ;  /* 0x00000039ff057299 */ /* 0x000fe40008011605 */
[----:B------:R-:W-:Y:S02]  /*65f0*/  UIMAD UR4, UR39, UR4, URZ ;  /* 0x00000004270472a4 */ /* 0x000fe4000f8e02ff */
[----:B------:R-:W-:Y:S02]  /*6600*/  USEL UR5, UR37, UR5, !UP1 ;  /* 0x0000000525057287 */ /* 0x000fe4000c800000 */
[----:B------:R-:W-:Y:S01]  /*6610*/  UISETP.GE.AND UP0, UPT, UR8, UR4, UPT ;  /* 0x000000040800728c */ /* 0x000fe2000bf06270 */
[----:B------:R-:W-:Y:S01]  /*6620*/  UMOV UR6, UR11 ;  /* 0x0000000b00067c82 */ /* 0x000fe20008000000 */
[----:B------:R-:W-:Y:S02]  /*6630*/  UIMAD.WIDE.U32 UR10, UR8, UR46, URZ ;  /* 0x0000002e080a72a5 */ /* 0x000fe4000f8e00ff */
[----:B------:R-:W-:Y:S04]  /*6640*/  @UP2 USHF.R.U32.HI UR9, URZ, UR47, UR6 ;  /* 0x0000002fff092299 */ /* 0x000fe80008011606 */
[----:B------:R-:W-:Y:S01]  /*6650*/  UIMAD UR6, UR39, UR9, URZ ;  /* 0x00000009270672a4 */ /* 0x000fe2000f8e02ff */
[----:B------:R-:W-:Y:S03]  /*6660*/  UMOV UR4, UR11 ;  /* 0x0000000b00047c82 */ /* 0x000fe60008000000 */
[----:B------:R-:W-:Y:S02]  /*6670*/  UISETP.GE.OR UP0, UPT, UR5, UR6, UP0 ;  /* 0x000000060500728c */ /* 0x000fe40008706670 */
[----:B------:R-:W-:Y:S02]  /*6680*/  USHF.R.U32.HI UR4, URZ, UR47, UR4 ;  /* 0x0000002fff047299 */ /* 0x000fe40008011604 */
[----:B------:R-:W-:Y:S02]  /*6690*/  UIMAD.WIDE.U32 UR6, UR5, UR46, URZ ;  /* 0x0000002e050672a5 */ /* 0x000fe4000f8e00ff */
[----:B------:R-:W-:Y:S02]  /*66a0*/  USEL UR11, UR8, UR4, !UP2 ;  /* 0x00000004080b7287 */ /* 0x000fe4000d000000 */
[----:B------:R-:W-:Y:S02]  /*66b0*/  UIADD3 UR6, UPT, UPT, -UR5, URZ, URZ ;  /* 0x000000ff05067290 */ /* 0x000fe4000fffe1ff */
[----:B------:R-:W-:Y:S02]  /*66c0*/  UIADD3 UR10, UPT, UPT, -UR11, URZ, URZ ;  /* 0x000000ff0b0a7290 */ /* 0x000fe4000fffe1ff */
[----:B------:R-:W-:Y:S02]  /*66d0*/  UIMAD UR6, UR48, UR6, UR37 ;  /* 0x00000006300672a4 */ /* 0x000fe4000f8e0225 */
[----:B------:R-:W-:Y:S01]  /*66e0*/  UIMAD UR10, UR39, UR10, UR8 ;  /* 0x0000000a270a72a4 */ /* 0x000fe2000f8e0208 */
[----:B------:R-:W-:Y:S01]  /*66f0*/  @!UP0 UMOV UR4, UR7 ;  /* 0x0000000700048c82 */ /* 0x000fe20008000000 */
[----:B------:R-:W-:Y:S02]  /*6700*/  UIADD3 UR7, UPT, UPT, -UR8, URZ, URZ ;  /* 0x000000ff08077290 */ /* 0x000fe4000fffe1ff */
[----:B------:R-:W-:Y:S04]  /*6710*/  @!UP0 USHF.R.U32.HI UR4, URZ, UR47, UR4 ;  /* 0x0000002fff048299 */ /* 0x000fe80008011604 */
[----:B------:R-:W-:Y:S04]  /*6720*/  @!UP0 USEL UR4, UR5, UR4, !UP2 ;  /* 0x0000000405048287 */ /* 0x000fe8000d000000 */
[----:B------:R-:W-:Y:S02]  /*6730*/  @!UP0 UIMAD UR9, UR9, UR10, UR4 ;  /* 0x0000000a090982a4 */ /* 0x000fe4000f8e0204 */
[----:B------:R-:W-:Y:S02]  /*6740*/  @!UP0 UIADD3 UR10, UPT, UPT, UR11, -UR4, URZ ;  /* 0x800000040b0a8290 */ /* 0x000fe4000fffe0ff */
[----:B------:R-:W-:Y:S02]  /*6750*/  UIMAD UR4, UR58, UR7, UR36 ;  /* 0x000000073a0472a4 */ /* 0x000fe4000f8e0224 */
[----:B------:R-:W-:Y:S03]  /*6760*/  @!UP0 UIMAD UR8, UR10, UR39, UR5 ;  /* 0x000000270a0882a4 */ /* 0x000fe6000f8e0205 */
[----:B------:R-:W-:Y:S02]  /*6770*/  @!UP0 UMOV UR5, UR9 ;  /* 0x0000000900058c82 */ /* 0x000fe40008000000 */
[----:B------:R-:W-:Y:S02]  /*6780*/  UIMAD UR37, UR5, UR48, UR6 ;  /* 0x00000030052572a4 */ /* 0x000fe4000f8e0206 */
[----:B------:R-:W-:Y:S11]  /*6790*/  UIMAD UR36, UR8, UR58, UR4 ;  /* 0x0000003a082472a4 */ /* 0x000ff6000f8e0204 */
[----:B------:R-:W-:Y:S01]  /*67a0*/  @!UPT UIADD3 URZ, UPT, UPT, URZ, URZ, URZ ;  /* 0x000000fffffff290 */ /* 0x000fe2000fffe0ff */
.L_x_103:
[----:B------:R-:W-:Y:S01]  /*67b0*/  UISETP.NE.AND UP0, UPT, UR38, 0x1, UPT ;  /* 0x000000012600788c */ /* 0x000fe2000bf05270 */
[----:B------:R-:W-:Y:S01]  /*67c0*/  @P0 SHF.R.U32.HI R4, RZ, 0x10, R5 ;  /* 0x00000010ff040819 */ /* 0x000fe20000011605 */
[----:B------:R-:W-:Y:S01]  /*67d0*/  USHF.L.U32 UR41, UR23, 0x6, URZ ;  /* 0x0000000617297899 */ /* 0x000fe200080006ff */
[----:B------:R-:W-:Y:S02]  /*67e0*/  R2UR UR11, R60 ;  /* 0x000000003c0b72ca */ /* 0x000fe400000e0000 */
[----:B------:R-:W-:Y:S06]  /*67f0*/  @P0 R2UR UR11, R4 ;  /* 0x00000000040b02ca */ /* 0x000fec00000e0000 */
[----:B------:R-:W1:Y:S07]  /*6800*/  @!UP0 LDCU.128 UR12, c[0x0][0xc10] ;  /* 0x00018200ff0c87ac */ /* 0x000e6e0008000c00 */
[----:B------:R-:W-:Y:S01]  /*6810*/  IMAD.U32 R60, RZ, RZ, UR11 ;  /* 0x0000000bff3c7e24 */ /* 0x000fe2000f8e00ff */
[----:B------:R-:W2:Y:S01]  /*6820*/  @!UP0 LDCU UR5, c[0x0][0xc0c] ;  /* 0x00018180ff0587ac */ /* 0x000ea20008000800 */
[----:B------:R-:W3:Y:S01]  /*6830*/  @!UP0 LDCU UR10, c[0x0][0xc20] ;  /* 0x00018400ff0a87ac */ /* 0x000ee20008000800 */
[----:B------:R-:W-:Y:S02]  /*6840*/  UIADD3 UR11, UPT, UPT, UR49, 0x400, URZ ;  /* 0x00000400310b7890 */ /* 0x000fe4000fffe0ff */
[----:B-1----:R-:W-:Y:S02]  /*6850*/  UIMAD.WIDE.U32 UR8, UR37, UR12, URZ ;  /* 0x0000000c250872a5 */ /* 0x002fe4000f8e00ff */
[----:B------:R-:W-:Y:S02]  /*6860*/  UIMAD.WIDE.U32 UR6, UR36, UR15, URZ ;  /* 0x0000000f240672a5 */ /* 0x000fe4000f8e00ff */
[----:B------:R-:W-:Y:S03]  /*6870*/  @!UP0 UISETP.NE.AND UP1, UPT, UR14, 0x1, UPT ;  /* 0x000000010e00888c */ /* 0x000fe6000bf25270 */
[----:B------:R-:W-:Y:S01]  /*6880*/  @!UP0 UMOV UR4, UR9 ;  /* 0x0000000900048c82 */ /* 0x000fe20008000000 */
[----:B--2---:R-:W-:Y:S02]  /*6890*/  @!UP0 UISETP.NE.AND UP2, UPT, UR5, 0x1, UPT ;  /* 0x000000010500888c */ /* 0x004fe4000bf45270 */
[----:B------:R-:W-:Y:S01]  /*68a0*/  @!UP0 USHF.R.U32.HI UR4, URZ, UR13, UR4 ;  /* 0x0000000dff048299 */ /* 0x000fe20008011604 */
[----:B------:R-:W-:Y:S02]  /*68b0*/  @!UP0 UMOV UR6, UR7 ;  /* 0x0000000700068c82 */ /* 0x000fe40008000000 */
[----:B---3--:R-:W-:Y:S02]  /*68c0*/  @!UP0 USHF.R.U32.HI UR6, URZ, UR10, UR6 ;  /* 0x0000000aff068299 */ /* 0x008fe40008011606 */
[----:B------:R-:W-:Y:S02]  /*68d0*/  @!UP0 USEL UR7, UR37, UR4, !UP2 ;  /* 0x0000000425078287 */ /* 0x000fe4000d000000 */
[----:B------:R-:W-:Y:S04]  /*68e0*/  @!UP0 USEL UR6, UR36, UR6, !UP1 ;  /* 0x0000000624068287 */ /* 0x000fe8000c800000 */
[----:B------:R-:W-:Y:S02]  /*68f0*/  @!UP0 UIADD3 UR4, UPT, UPT, -UR7, UR6, URZ ;  /* 0x0000000607048290 */ /* 0x000fe4000fffe1ff */
[----:B------:R-:W-:Y:S02]  /*6900*/  @!UP0 UIADD3 UR6, UPT, UPT, UR7, -UR6, URZ ;  /* 0x8000000607068290 */ /* 0x000fe4000fffe0ff */
[----:B------:R-:W-:Y:S02]  /*6910*/  @!UP0 UIMAD UR37, UR4, UR5, UR37 ;  /* 0x00000005042582a4 */ /* 0x000fe4000f8e0225 */
[----:B------:R-:W-:Y:S02]  /*6920*/  @!UP0 UIMAD UR36, UR6, UR14, UR36 ;  /* 0x0000000e062482a4 */ /* 0x000fe4000f8e0224 */
[----:B------:R-:W-:Y:S09]  /*6930*/  ULOP3.LUT UP0, URZ, UR11, 0x1b0, URZ, 0xc0, !UPT ;  /* 0x000001b00bff7892 */ /* 0x000ff2000f80c0ff */
[----:B------:R-:W-:Y:S05]  /*6940*/  BRA.U !UP0, `(.L_x_104) ;  /* 0x00000001087c7547 */ /* 0x000fea000b800000 */
[----:B------:R-:W1:Y:S01]  /*6950*/  LDCU.64 UR8, c[0x4][0x80] ;  /* 0x01001000ff0877ac */ /* 0x000e620008000a00 */
[----:B------:R-:W-:Y:S01]  /*6960*/  MOV R16, 0x0 ;  /* 0x0000000000107802 */ /* 0x000fe20000000f00 */
[----:B------:R-:W-:Y:S02]  /*6970*/  HFMA2 R12, -RZ, RZ, 0, 5.9604644775390625e-08 ;  /* 0x00000001ff0c7431 */ /* 0x000fe400000001ff */
[----:B------:R-:W-:Y:S01]  /*6980*/  IMAD.MOV.U32 R8, RZ, RZ, 0x70 ;  /* 0x00000070ff087424 */ /* 0x000fe200078e00ff */
[----:B------:R2:W3:Y:S01]  /*6990*/  LDC.64 R14, c[0x4][R16] ;  /* 0x01000000100e7b82 */ /* 0x0004e20000000a00 */
[----:B------:R-:W4:Y:S01]  /*69a0*/  LDCU.64 UR6, c[0x4][0x88] ;  /* 0x01001100ff0677ac */ /* 0x000f220008000a00 */
[----:B------:R-:W-:Y:S01]  /*69b0*/  IMAD.MOV.U32 R13, RZ, RZ, RZ ;  /* 0x000000ffff0d7224 */ /* 0x000fe200078e00ff */
[----:B------:R-:W2:Y:S01]  /*69c0*/  LDCU.64 UR4, c[0x4][0x8] ;  /* 0x01000100ff0477ac */ /* 0x000ea20008000a00 */
[----:B-1----:R-:W-:Y:S01]  /*69d0*/  MOV R5, UR9 ;  /* 0x0000000900057c02 */ /* 0x002fe20008000f00 */
[----:B------:R-:W-:Y:S01]  /*69e0*/  IMAD.U32 R4, RZ, RZ, UR8 ;  /* 0x00000008ff047e24 */ /* 0x000fe2000f8e00ff */
[----:B----4-:R-:W-:Y:S01]  /*69f0*/  MOV R7, UR7 ;  /* 0x0000000700077c02 */ /* 0x010fe20008000f00 */
[----:B------:R-:W-:Y:S01]  /*6a00*/  IMAD.U32 R6, RZ, RZ, UR6 ;  /* 0x00000006ff067e24 */ /* 0x000fe2000f8e00ff */
[----:B--2---:R-:W-:Y:S01]  /*6a10*/  MOV R11, UR5 ;  /* 0x00000005000b7c02 */ /* 0x004fe20008000f00 */
[----:B------:R-:W-:Y:S02]  /*6a20*/  IMAD.U32 R10, RZ, RZ, UR4 ;  /* 0x00000004ff0a7e24 */ /* 0x000fe4000f8e00ff */
[----:B------:R-:W-:Y:S07]  /*6a30*/  LEPC R20, `(.L_x_105) ;  /* 0x000000001014794e */ /* 0x000fee0000000000 */
[----:B---3-5:R-:W-:Y:S05]  /*6a40*/  CALL.ABS.NOINC R14 ;  /* 0x000000000e007343 */ /* 0x028fea0003c00000 */
.L_x_105:
[----:B------:R-:W1:Y:S01]  /*6a50*/  LDCU.64 UR8, c[0x4][0x80] ;  /* 0x01001000ff0877ac */ /* 0x000e620008000a00 */
[----:B------:R-:W2:Y:S01]  /*6a60*/  LDC.64 R16, c[0x4][R16] ;  /* 0x0100000010107b82 */ /* 0x000ea20000000a00 */
[----:B------:R-:W-:Y:S02]  /*6a70*/  HFMA2 R12, -RZ, RZ, 0, 5.9604644775390625e-08 ;  /* 0x00000001ff0c7431 */ /* 0x000fe400000001ff */
[----:B------:R-:W-:Y:S02]  /*6a80*/  IMAD.MOV.U32 R8, RZ, RZ, 0x70 ;  /* 0x00000070ff087424 */ /* 0x000fe400078e00ff */
[----:B------:R-:W-:Y:S01]  /*6a90*/  IMAD.MOV.U32 R13, RZ, RZ, RZ ;  /* 0x000000ffff0d7224 */ /* 0x000fe200078e00ff */
[----:B------:R-:W3:Y:S01]  /*6aa0*/  LDCU.64 UR6, c[0x4][0x88] ;  /* 0x01001100ff0677ac */ /* 0x000ee20008000a00 */
[----:B------:R-:W4:Y:S01]  /*6ab0*/  LDCU.64 UR4, c[0x4][0x8] ;  /* 0x01000100ff0477ac */ /* 0x000f220008000a00 */
[----:B-1----:R-:W-:Y:S02]  /*6ac0*/  MOV R4, UR8 ;  /* 0x0000000800047c02 */ /* 0x002fe40008000f00 */
[----:B------:R-:W-:Y:S02]  /*6ad0*/  MOV R5, UR9 ;  /* 0x0000000900057c02 */ /* 0x000fe40008000f00 */
[----:B---3--:R-:W-:Y:S01]  /*6ae0*/  MOV R7, UR7 ;  /* 0x0000000700077c02 */ /* 0x008fe20008000f00 */
[----:B------:R-:W-:Y:S01]  /*6af0*/  IMAD.U32 R6, RZ, RZ, UR6 ;  /* 0x00000006ff067e24 */ /* 0x000fe2000f8e00ff */
[----:B----4-:R-:W-:Y:S01]  /*6b00*/  MOV R11, UR5 ;  /* 0x00000005000b7c02 */ /* 0x010fe20008000f00 */
[----:B------:R-:W-:Y:S02]  /*6b10*/  IMAD.U32 R10, RZ, RZ, UR4 ;  /* 0x00000004ff0a7e24 */ /* 0x000fe4000f8e00ff */
[----:B------:R-:W-:Y:S07]  /*6b20*/  LEPC R20, `(.L_x_104) ;  /* 0x000000001014794e */ /* 0x000fee0000000000 */
[----:B--2---:R-:W-:Y:S05]  /*6b30*/  CALL.ABS.NOINC R16 ;  /* 0x0000000010007343 */ /* 0x004fea0003c00000 */
.L_x_104:
[----:B------:R-:W-:Y:S02]  /*6b40*/  R2UR UR6, R58 ;  /* 0x000000003a0672ca */ /* 0x000fe400000e0000 */
[----:B------:R-:W-:Y:S02]  /*6b50*/  R2UR UR5, R53 ;  /* 0x00000000350572ca */ /* 0x000fe400000e0000 */
[----:B------:R-:W-:Y:S02]  /*6b60*/  R2UR UR4, R52 ;  /* 0x00000000340472ca */ /* 0x000fe400000e0000 */
[----:B------:R-:W-:Y:S02]  /*6b70*/  ISETP.NE.U32.AND P4, PT, R42, RZ, PT ;  /* 0x000000ff2a00720c */ /* 0x000fe40003f85070 */
[----:B------:R-:W-:Y:S02]  /*6b80*/  ISETP.NE.U32.AND P2, PT, RZ, UR60, PT ;  /* 0x0000003cff007c0c */ /* 0x000fe4000bf45070 */
[----:B------:R-:W-:Y:S02]  /*6b90*/  ISETP.NE.AND.EX P4, PT, R43, RZ, PT, P4 ;  /* 0x000000ff2b00720c */ /* 0x000fe40003f85340 */
[----:B------:R-:W-:Y:S01]  /*6ba0*/  ISETP.NE.AND.EX P2, PT, RZ, UR61, PT, P2 ;  /* 0x0000003dff007c0c */ /* 0x000fe2000bf45320 */
[----:B------:R-:W-:Y:S02]  /*6bb0*/  UISETP.NE.AND UP2, UPT, UR6, URZ, UPT ;  /* 0x000000ff0600728c */ /* 0x000fe4000bf45270 */
[----:B------:R-:W-:Y:S04]  /*6bc0*/  UISETP.NE.U32.AND UP0, UPT, UR5, URZ, UPT ;  /* 0x000000ff0500728c */ /* 0x000fe8000bf05070 */
[----:B------:R-:W-:Y:S01]  /*6bd0*/  UISETP.NE.AND.EX UP1, UPT, UR4, URZ, UPT, UP0 ;  /* 0x000000ff0400728c */ /* 0x000fe2000bf25300 */
[----:B------:R-:W-:Y:S01]  /*6be0*/  PLOP3.LUT P1, PT, PT, PT, UP2, 0x80, 0x8 ;  /* 0x000000000008781c */ /* 0x000fe20003f2f028 */
[----:B------:R-:W-:Y:S03]  /*6bf0*/  UPLOP3.LUT UP0, UPT, UPT, UPT, UPT, 0x40, 0x4 ;  /* 0x000000000004789c */ /* 0x000fe60003f0e870 */
[----:B------:R-:W-:Y:S06]  /*6c00*/  @UP2 UPLOP3.LUT UP0, UPT, UPT, UPT, UP1, 0x80, 0x8 ;  /* 0x000000000008289c */ /* 0x000fec0003f0f010 */
[----:B------:R-:W-:Y:S01]  /*6c10*/  PLOP3.LUT P0, PT, PT, PT, UP0, 0x80, 0x8 ;  /* 0x000000000008781c */ /* 0x000fe20003f0f008 */
[----:B------:R-:W-:Y:S01]  /*6c20*/  @!UPT UIADD3 URZ, UPT, UPT, URZ, URZ, URZ ;  /* 0x000000fffffff290 */ /* 0x000fe2000fffe0ff */
[----:B------:R-:W-:Y:S11]  /*6c30*/  BRA.U !UP1, `(.L_x_106) ;  /* 0x0000000109407547 */ /* 0x000ff6000b800000 */
[----:B------:R-:W-:Y:S01]  /*6c40*/  UISETP.NE.U32.AND UP0, UPT, UR60, URZ, UPT ;  /* 0x000000ff3c00728c */ /* 0x000fe2000bf05070 */
[----:B------:R-:W-:Y:S01]  /*6c50*/  R2UR UR6, R53 ;  /* 0x00000000350672ca */ /* 0x000fe200000e0000 */
[----:B------:R-:W1:Y:S01]  /*6c60*/  LDCU.64 UR8, c[0x0][0x358] ;  /* 0x00006b00ff0877ac */ /* 0x000e620008000a00 */
[----:B------:R-:W-:Y:S02]  /*6c70*/  HFMA2 R50, -RZ, RZ, 0, 5.9604644775390625e-08 ;  /* 0x00000001ff327431 */ /* 0x000fe400000001ff */
[----:B------:R-:W-:Y:S01]  /*6c80*/  IMAD.MOV.U32 R0, RZ, RZ, 0x1 ;  /* 0x00000001ff007424 */ /* 0x000fe200078e00ff */
[----:B------:R-:W-:Y:S06]  /*6c90*/  UISETP.NE.AND.EX UP0, UPT, UR61, URZ, UPT, UP0 ;  /* 0x000000ff3d00728c */ /* 0x000fec000bf05300 */
[----:B------:R-:W-:Y:S05]  /*6ca0*/  PLOP3.LUT P3, PT, PT, PT, UP0, 0x80, 0x8 ;  /* 0x000000000008781c */ /* 0x000fea0003f6f008 */
[----:B------:R-:W2:Y:S01]  /*6cb0*/  @UP0 LDCU.64 UR4, c[0x0][0x988] ;  /* 0x00013100ff0407ac */ /* 0x000ea20008000a00 */
[----:B------:R-:W-:Y:S07]  /*6cc0*/  @UP0 UIMAD UR6, UR53, UR6, URZ ;  /* 0x00000006350602a4 */ /* 0x000fee000f8e02ff */
[----:B------:R-:W-:Y:S01]  /*6cd0*/  @!P3 PRMT R50, R0, 0x7610, R50 ;  /* 0x000076100032b816 */ /* 0x000fe20000000032 */
[----:B--2---:R-:W-:Y:S06]  /*6ce0*/  @UP0 UIMAD.WIDE UR4, UR6, 0x4, UR4 ;  /* 0x00000004060408a5 */ /* 0x004fec000f8e0204 */
[----:B-----5:R-:W-:Y:S02]  /*6cf0*/  IMAD.U32 R26, RZ, RZ, UR4 ;  /* 0x00000004ff1a7e24 */ /* 0x020fe4000f8e00ff */
[----:B------:R-:W-:Y:S03]  /*6d00*/  IMAD.U32 R27, RZ, RZ, UR5 ;  /* 0x00000005ff1b7e24 */ /* 0x000fe6000f8e00ff */
[----:B------:R-:W2:Y:S02]  /*6d10*/  @!UP0 LDCU UR4, c[0x0][0x980] ;  /* 0x00013000ff0487ac */ /* 0x000ea40008000800 */
[----:B-1----:R1:W5:Y:S02]  /*6d20*/  @P3 LDG.E R26, desc[UR8][R26.64] ;  /* 0x000000081a1a3981 */ /* 0x002364000c1e1900 */
[----:B-12---:R-:W-:Y:S02]  /*6d30*/  @!P3 MOV R26, UR4 ;  /* 0x00000004001abc02 */ /* 0x006fe40008000f00 */
.L_x_106:
[----:B------:R-:W-:Y:S05]  /*6d40*/  @!P4 BRA `(.L_x_107) ;  /* 0x000000000024c947 */ /* 0x000fea0003800000 */
[----:B------:R-:W-:Y:S01]  /*6d50*/  ISETP.NE.U32.AND P3, PT, R40, RZ, PT ;  /* 0x000000ff2800720c */ /* 0x000fe20003f65070 */
[----:B------:R-:W1:Y:S03]  /*6d60*/  LDCU.64 UR4, c[0x0][0x358] ;  /* 0x00006b00ff0477ac */ /* 0x000e660008000a00 */
[----:B------:R-:W-:Y:S11]  /*6d70*/  ISETP.NE.AND.EX P3, PT, R41, RZ, PT, P3 ;  /* 0x000000ff2900720c */ /* 0x000ff60003f65330 */
[----:B------:R-:W-:Y:S02]  /*6d80*/  @!UPT UIADD3 URZ, UPT, UPT, URZ, URZ, URZ ;  /* 0x000000fffffff290 */ /* 0x000fe4000fffe0ff */
[----:B------:R-:W2:Y:S01]  /*6d90*/  @P3 LDC.64 R4, c[0x0][0x9a8] ;  /* 0x00026a00ff043b82 */ /* 0x000ea20000000a00 */
[----:B------:R-:W-:Y:S04]  /*6da0*/  @P3 IMAD R0, R42, UR53, RZ ;  /* 0x000000352a003c24 */ /* 0x000fe8000f8e02ff */
[----:B--2---:R-:W-:Y:S05]  /*6db0*/  @P3 IMAD.WIDE R4, R0, 0x4, R4 ;  /* 0x0000000400043825 */ /* 0x004fea00078e0204 */
[----:B-1---5:R1:W5:Y:S02]  /*6dc0*/  @P3 LDG.E R24, desc[UR4][R4.64] ;  /* 0x0000000404183981 */ /* 0x022364000c1e1900 */
[----:B-1----:R-:W2:Y:S02]  /*6dd0*/  @!P3 LDC R24, c[0x0][0x9a0] ;  /* 0x00026800ff18bb82 */ /* 0x002ea40000000800 */
.L_x_107:
[----:B-----5:R-:W-:Y:S01]  /*6de0*/  FSETP.NEU.AND P3, PT, R26, RZ, PT ;  /* 0x000000ff1a00720b */ /* 0x020fe20003f6d000 */
[----:B------:R-:W1:Y:S01]  /*6df0*/  LDCU.128 UR12, c[0x0][0xb90] ;  /* 0x00017200ff0c77ac */ /* 0x000e620008000c00 */
[----:B------:R-:W-:Y:S01]  /*6e00*/  SEL R4, RZ, 0xffffffff, P2 ;  /* 0xffffffffff047807 */ /* 0x000fe20001000000 */
[----:B------:R-:W-:Y:S01]  /*6e10*/  BSSY B1, `(.L_x_108) ;  /* 0x0000059000017945 */ /* 0x000fe20003800000 */
[----:B------:R-:W-:Y:S01]  /*6e20*/  @P1 LOP3.LUT P2, RZ, R50, 0xff, RZ, 0xc0, !PT ;  /* 0x000000ff32ff1812 */ /* 0x000fe2000784c0ff */
[----:B------:R-:W-:Y:S01]  /*6e30*/  IMAD.MOV.U32 R71, RZ, RZ, 0x1 ;  /* 0x00000001ff477424 */ /* 0x000fe200078e00ff */
[----:B------:R-:W-:Y:S01]  /*6e40*/  @P1 SEL R0, RZ, 0xffffffff, P3 ;  /* 0xffffffffff001807 */ /* 0x000fe20001800000 */
[----:B------:R-:W-:Y:S01]  /*6e50*/  IMAD.IADD R25, R23, 0x1, R2 ;  /* 0x0000000117197824 */ /* 0x000fe200078e0202 */
[----:B------:R-:W-:Y:S01]  /*6e60*/  LEA R27, R22, UR49, 0x3 ;  /* 0x00000031161b7c11 */ /* 0x000fe2000f8e18ff */
[----:B------:R-:W3:Y:S01]  /*6e70*/  LDCU UR11, c[0x0][0xba0] ;  /* 0x00017400ff0b77ac */ /* 0x000ee20008000800 */
[----:B------:R-:W-:Y:S01]  /*6e80*/  @P0 SEL R0, R4, R0, !P2 ;  /* 0x0000000004000207 */ /* 0x000fe20005000000 */
[----:B------:R-:W-:Y:S01]  /*6e90*/  IMAD.U32 R70, RZ, RZ, UR50 ;  /* 0x00000032ff467e24 */ /* 0x000fe2000f8e00ff */
[----:B------:R-:W-:Y:S01]  /*6ea0*/  R2UR UR5, R56 ;  /* 0x00000000380572ca */ /* 0x000fe200000e0000 */
[----:B------:R-:W-:Y:S01]  /*6eb0*/  ULOP3.LUT UR4, UR55, 0x1, URZ, 0x3c, !UPT ;  /* 0x0000000137047892 */ /* 0x000fe2000f8e3cff */
[----:B------:R-:W-:Y:S01]  /*6ec0*/  @P1 LOP3.LUT R0, R0, 0x1, RZ, 0xc0, !PT ;  /* 0x0000000100001812 */ /* 0x000fe200078ec0ff */
[----:B------:R-:W-:Y:S01]  /*6ed0*/  USHF.L.U32 UR8, UR52, 0x6, URZ ;  /* 0x0000000634087899 */ /* 0x000fe200080006ff */
[----:B------:R-:W-:Y:S02]  /*6ee0*/  R2UR UR6, R55 ;  /* 0x00000000370672ca */ /* 0x000fe400000e0000 */
[----:B------:R-:W-:Y:S02]  /*6ef0*/  CS2R R38, SRZ ;  /* 0x0000000000267805 */ /* 0x000fe4000001ff00 */
[----:B------:R-:W-:Y:S01]  /*6f00*/  ISETP.NE.U32.OR P5, PT, R0, 0x1, !P1 ;  /* 0x000000010000780c */ /* 0x000fe20004fa5470 */
[----:B------:R-:W-:Y:S01]  /*6f10*/  IMAD.U32 R0, RZ, RZ, UR50 ;  /* 0x00000032ff007e24 */ /* 0x000fe2000f8e00ff */
[----:B------:R-:W-:Y:S01]  /*6f20*/  R2UR UR10, R57 ;  /* 0x00000000390a72ca */ /* 0x000fe200000e0000 */
[----:B------:R-:W-:Y:S01]  /*6f30*/  IMAD.U32 R69, RZ, RZ, UR4 ;  /* 0x00000004ff457e24 */ /* 0x000fe2000f8e00ff */
[----:B------:R-:W-:Y:S01]  /*6f40*/  R2UR UR9, R54 ;  /* 0x00000000360972ca */ /* 0x000fe200000e0000 */
[----:B------:R-:W-:Y:S01]  /*6f50*/  IMAD.U32 R64, RZ, RZ, UR8 ;  /* 0x00000008ff407e24 */ /* 0x000fe2000f8e00ff */
[----:B------:R-:W-:Y:S01]  /*6f60*/  LEA R0, R0, UR49, 0x3 ;  /* 0x0000003100007c11 */ /* 0x000fe2000f8e18ff */
[----:B------:R-:W-:Y:S01]  /*6f70*/  UIMAD.WIDE.U32 UR4, UR8, UR5, URZ ;  /* 0x00000005080472a5 */ /* 0x000fe2000f8e00ff */
[----:B------:R-:W-:Y:S02]  /*6f80*/  PLOP3.LUT P2, PT, PT, PT, UP1, 0x80, 0x8 ;  /* 0x000000000008781c */ /* 0x000fe40003f4f018 */
[----:B------:R-:W-:Y:S02]  /*6f90*/  CS2R R36, SRZ ;  /* 0x0000000000247805 */ /* 0x000fe4000001ff00 */
[----:B------:R-:W-:Y:S01]  /*6fa0*/  LOP3.LUT P4, R65, R50, 0xff, RZ, 0xc0, !PT ;  /* 0x000000ff32417812 */ /* 0x000fe2000788c0ff */
[----:B------:R-:W-:Y:S01]  /*6fb0*/  USHF.R.U32.HI UR5, URZ, UR6, UR5 ;  /* 0x00000006ff057299 */ /* 0x000fe20008011605 */
[----:B------:R-:W-:Y:S02]  /*6fc0*/  SEL R5, RZ, 0xffffffff, P3 ;  /* 0xffffffffff057807 */ /* 0x000fe40001800000 */
[----:B------:R-:W-:Y:S02]  /*6fd0*/  CS2R R30, SRZ ;  /* 0x00000000001e7805 */ /* 0x000fe4000001ff00 */
[----:B------:R-:W-:Y:S01]  /*6fe0*/  @P5 SHF.L.U32 R3, R69, 0x1f, RZ ;  /* 0x0000001f45035819 */ /* 0x000fe200000006ff */
[----:B------:R-:W-:Y:S01]  /*6ff0*/  UISETP.NE.AND UP0, UPT, UR10, 0x1, UPT ;  /* 0x000000010a00788c */ /* 0x000fe2000bf05270 */
[----:B------:R-:W-:Y:S02]  /*7000*/  P2R R67, PR, RZ, 0x20 ;  /* 0x00000020ff437803 */ /* 0x000fe40000000000 */
[----:B------:R-:W-:Y:S01]  /*7010*/  CS2R R28, SRZ ;  /* 0x00000000001c7805 */ /* 0x000fe2000001ff00 */
[----:B------:R4:W2:Y:S01]  /*7020*/  @P5 SYNCS.PHASECHK.TRANS64.TRYWAIT P1, [R0+URZ+0x1a0], R3 ;  /* 0x0001a003000055a7 */ /* 0x0008a200080211ff */
[----:B------:R-:W-:Y:S02]  /*7030*/  USEL UR5, UR8, UR5, !UP0 ;  /* 0x0000000508057287 */ /* 0x000fe4000c000000 */
[----:B------:R-:W-:Y:S01]  /*7040*/  UISETP.NE.AND UP0, UPT, UR9, 0x1, UPT ;  /* 0x000000010900788c */ /* 0x000fe2000bf05270 */
[----:B------:R-:W-:Y:S03]  /*7050*/  @P2 SEL R5, R4, R5, !P4 ;  /* 0x0000000504052207 */ /* 0x000fe60006000000 */
[----:B------:R-:W-:Y:S01]  /*7060*/  IMAD R7, RZ, RZ, -UR5 ;  /* 0x80000005ff077e24 */ /* 0x000fe2000f8e02ff */
[----:B------:R-:W-:Y:S01]  /*7070*/  LOP3.LUT R5, R5, 0x1, RZ, 0xc0, !PT ;  /* 0x0000000105057812 */ /* 0x000fe200078ec0ff */
[----:B------:R-:W-:Y:S02]  /*7080*/  IMAD.U32 R63, RZ, RZ, UR5 ;  /* 0x00000005ff3f7e24 */ /* 0x000fe4000f8e00ff */
[----:B------:R-:W-:Y:S01]  /*7090*/  IMAD R64, R7, UR10, R64 ;  /* 0x0000000a07407c24 */ /* 0x000fe2000f8e0240 */
[----:B----4-:R-:W-:Y:S04]  /*70a0*/  SHF.L.U32 R3, R47, 0x1f, RZ ;  /* 0x0000001f2f037819 */ /* 0x010fe800000006ff */
[----:B------:R4:W4:Y:S01]  /*70b0*/  SYNCS.PHASECHK.TRANS64.TRYWAIT P0, [R27+URZ+0x1f0], R3 ;  /* 0x0001f0031b0075a7 */ /* 0x00092200080011ff */
[----:B-1----:R-:W-:Y:S07]  /*70c0*/  UIMAD.WIDE.U32 UR6, UR5, UR12, URZ ;  /* 0x0000000c050672a5 */ /* 0x002fee000f8e00ff */
[----:B------:R-:W-:Y:S02]  /*70d0*/  UMOV UR4, UR7 ;  /* 0x0000000700047c82 */ /* 0x000fe40008000000 */
[----:B------:R-:W-:Y:S04]  /*70e0*/  USHF.R.U32.HI UR4, URZ, UR13, UR4 ;  /* 0x0000000dff047299 */ /* 0x000fe80008011604 */
[----:B------:R-:W-:Y:S02]  /*70f0*/  USEL UR4, UR5, UR4, !UP0 ;  /* 0x0000000405047287 */ /* 0x000fe4000c000000 */
[----:B------:R-:W-:Y:S02]  /*7100*/  UISETP.NE.AND UP0, UPT, UR14, 0x1, UPT ;  /* 0x000000010e00788c */ /* 0x000fe4000bf05270 */
[----:B------:R-:W-:Y:S02]  /*7110*/  UIMAD.WIDE.U32 UR6, UR4, UR15, URZ ;  /* 0x0000000f040672a5 */ /* 0x000fe4000f8e00ff */
[----:B------:R-:W-:Y:S02]  /*7120*/  IMAD.U32 R62, RZ, RZ, UR4 ;  /* 0x00000004ff3e7e24 */ /* 0x000fe4000f8e00ff */
[----:B------:R-:W-:Y:S01]  /*7130*/  PLOP3.LUT P2, PT, PT, PT, UP0, 0x80, 0x8 ;  /* 0x000000000008781c */ /* 0x000fe20003f4f008 */
[----:B------:R-:W-:Y:S02]  /*7140*/  IMAD R6, RZ, RZ, -UR4 ;  /* 0x80000004ff067e24 */ /* 0x000fe4000f8e02ff */
[----:B------:R-:W-:Y:S01]  /*7150*/  UMOV UR6, UR7 ;  /* 0x0000000700067c82 */ /* 0x000fe20008000000 */
[----:B------:R-:W-:Y:S01]  /*7160*/  IMAD.U32 R61, RZ, RZ, UR4 ;  /* 0x00000004ff3d7e24 */ /* 0x000fe2000f8e00ff */
[----:B---3--:R-:W-:Y:S01]  /*7170*/  USHF.R.U32.HI UR6, URZ, UR11, UR6 ;  /* 0x0000000bff067299 */ /* 0x008fe20008011606 */
[----:B------:R-:W-:Y:S05]  /*7180*/  IMAD R63, R6, UR9, R63 ;  /* 0x00000009063f7c24 */ /* 0x000fea000f8e023f */
[----:B------:R-:W-:Y:S02]  /*7190*/  SEL R62, R62, UR6, !P2 ;  /* 0x000000063e3e7c07 */ /* 0x000fe4000d000000 */
[----:B------:R-:W-:Y:S03]  /*71a0*/  ISETP.NE.U32.AND P2, PT, R5, 0x1, PT ;  /* 0x000000010500780c */ /* 0x000fe60003f45070 */
[----:B------:R-:W-:Y:S01]  /*71b0*/  IMAD.MOV R4, RZ, RZ, -R62 ;  /* 0x000000ffff047224 */ /* 0x000fe200078e0a3e */
[----:B------:R-:W-:Y:S03]  /*71c0*/  P2R R72, PR, RZ, 0x4 ;  /* 0x00000004ff487803 */ /* 0x000fe60000000000 */
[----:B------:R-:W-:Y:S01]  /*71d0*/  IMAD R61, R4, UR14, R61 ;  /* 0x0000000e043d7c24 */ /* 0x000fe2000f8e023d */
[----:B--2---:R-:W-:Y:S01]  /*71e0*/  @P5 SEL R71, RZ, 0x1, !P1 ;  /* 0x00000001ff475807 */ /* 0x004fe20004800000 */
[----:B------:R-:W-:Y:S06]  /*71f0*/  @!P5 BRA `(.L_x_109) ;  /* 0x000000000068d947 */ /* 0x000fec0003800000 */
[----:B------:R-:W-:Y:S01]  /*7200*/  HFMA2 R31, -RZ, RZ, 0, 0 ;  /* 0x00000000ff1f7431 */ /* 0x000fe200000001ff */
[----:B------:R-:W-:Y:S01]  /*7210*/  ISETP.NE.AND P1, PT, R71, RZ, PT ;  /* 0x000000ff4700720c */ /* 0x000fe20003f25270 */
[----:B------:R-:W-:Y:S01]  /*7220*/  IMAD.U32 R2, RZ, RZ, UR50 ;  /* 0x00000032ff027e24 */ /* 0x000fe2000f8e00ff */
[----:B------:R-:W-:Y:S11]  /*7230*/  BSSY B0, `(.L_x_110) ;  /* 0x0000005000007945 */ /* 0x000ff60003800000 */
[----:B------:R-:W-:Y:S05]  /*7240*/  @P1 BRA `(.L_x_111) ;  /* 0x00000000000c1947 */ /* 0x000fea0003800000 */
[----:B------:R-:W-:Y:S04]  /*7250*/  SHF.L.U32 R4, R69, 0x1f, RZ ;  /* 0x0000001f45047819 */ /* 0x000fe800000006ff */
[----:B------:R-:W1:Y:S02]  /*7260*/  SYNCS.PHASECHK.TRANS64.TRYWAIT P1, [R0+URZ+0x1a0], R4 ;  /* 0x0001a004000075a7 */ /* 0x000e6400080211ff */
[----:B-1----:R-:W-:Y:S05]  /*7270*/  @!P1 BRA `(.L_x_112) ;  /* 0x0000002400789947 */ /* 0x002fea0003800000 */
.L_x_111:
[----:B------:R-:W-:Y:S05]  /*7280*/  BSYNC B0 ;  /* 0x0000000000007941 */ /* 0x000fea0003800000 */
.L_x_110:
[----:B------:R-:W-:Y:S01]  /*7290*/  ISETP.NE.AND P1, PT, R72, RZ, PT ;  /* 0x000000ff4800720c */ /* 0x000fe20003f25270 */
[----:B------:R-:W-:Y:S01]  /*72a0*/  IMAD.MOV.U32 R30, RZ, RZ, RZ ;  /* 0x000000ffff1e7224 */ /* 0x000fe200078e00ff */
[----:B------:R-:W-:Y:S02]  /*72b0*/  CS2R R28, SRZ ;  /* 0x00000000001c7805 */ /* 0x000fe4000001ff00 */
[----:B------:R-:W-:Y:S02]  /*72c0*/  CS2R R38, SRZ ;  /* 0x0000000000267805 */ /* 0x000fe4000001ff00 */
[----:B------:R-:W-:Y:S07]  /*72d0*/  CS2R R36, SRZ ;  /* 0x0000000000247805 */ /* 0x000fee000001ff00 */
[----:B------:R-:W-:Y:S01]  /*72e0*/  @P1 IMAD R2, R2, 0x800, R48 ;  /* 0x0000080002021824 */ /* 0x000fe200078e0230 */
[----:B------:R-:W-:Y:S05]  /*72f0*/  @P1 WARPSYNC.ALL ;  /* 0x0000000000001948 */ /* 0x000fea0003800000 */
[----:B------:R-:W-:Y:S01]  /*7300*/  @P1 LEA R2, R2, UR49, 0x1 ;  /* 0x0000003102021c11 */ /* 0x000fe2000f8e08ff */
[----:B------:R-:W-:Y:S04]  /*7310*/  UIADD3 UR4, UPT, UPT, UR50, 0x1, URZ ;  /* 0x0000000132047890 */ /* 0x000fe8000fffe0ff */
[----:B------:R2:W3:Y:S01]  /*7320*/  @P1 LDSM.16.M88.4 R28, [R2+0x400] ;  /* 0x00040000021c183b */ /* 0x0004e20000000200 */
[----:B------:R-:W-:Y:S01]  /*7330*/  UISETP.NE.AND UP0, UPT, UR4, 0x3, UPT ;  /* 0x000000030400788c */ /* 0x000fe2000bf05270 */
[----:B-1----:R-:W-:Y:S03]  /*7340*/  @P1 IMAD R0, R59, 0x2, R2 ;  /* 0x000000023b001824 */ /* 0x002fe600078e0202 */
[----:B------:R-:W-:Y:S02]  /*7350*/  USEL UR5, URZ, 0x1, UP0 ;  /* 0x00000001ff057887 */ /* 0x000fe40008000000 */
[----:B------:R2:W1:Y:S01]  /*7360*/  @P1 LDSM.16.M88.4 R36, [R0+0x400] ;  /* 0x000400000024183b */ /* 0x0004620000000200 */
[----:B------:R-:W-:Y:S03]  /*7370*/  USEL UR4, UR4, URZ, UP0 ;  /* 0x000000ff04047287 */ /* 0x000fe60008000000 */
[----:B------:R-:W-:Y:S03]  /*7380*/  LOP3.LUT R69, R69, UR5, RZ, 0x3c, !PT ;  /* 0x0000000545457c12 */ /* 0x000fe6000f8e3cff */
[----:B------:R-:W-:Y:S02]  /*7390*/  IMAD.U32 R70, RZ, RZ, UR4 ;  /* 0x00000004ff467e24 */ /* 0x000fe4000f8e00ff */
.L_x_109:
[----:B------:R-:W-:Y:S05]  /*73a0*/  BSYNC B1 ;  /* 0x0000000000017941 */ /* 0x000fea0003800000 */
.L_x_108:
[----:B--2---:R-:W-:Y:S04]  /*73b0*/  SHF.R.U32.HI R0, RZ, 0x15, R25 ;  /* 0x00000015ff007819 */ /* 0x004fe80000011619 */
[----:B------:R-:W-:Y:S01]  /*73c0*/  LOP3.LUT P1, RZ, R0, 0x3, R51, 0x48, !PT ;  /* 0x0000000300ff7812 */ /* 0x000fe20007824833 */
[----:B------:R-:W-:Y:S01]  /*73d0*/  @!UPT UIADD3 URZ, UPT, UPT, URZ, URZ, URZ ;  /* 0x000000fffffff290 */ /* 0x000fe2000fffe0ff */
[----:B----4-:R-:W-:Y:S11]  /*73e0*/  @P0 BRA `(.L_x_113) ;  /* 0x0000000000080947 */ /* 0x010ff60003800000 */
[----:B------:R-:W2:Y:S02]  /*73f0*/  SYNCS.PHASECHK.TRANS64.TRYWAIT P0, [R27+URZ+0x1f0], R3 ;  /* 0x0001f0031b0075a7 */ /* 0x000ea400080011ff */
[----:B--2---:R-:W-:Y:S05]  /*7400*/  @!P0 BRA `(.L_x_114) ;  /* 0x0000002400288947 */ /* 0x004fea0003800000 */
.L_x_113:
[----:B------:R-:W-:Y:S05]  /*7410*/  @!P1 BRA `(.L_x_115) ;  /* 0x0000000000409947 */ /* 0x000fea0003800000 */
[----:B------:R-:W4:Y:S01]  /*7420*/  LDCU.64 UR8, c[0x4][0x70] ;  /* 0x01000e00ff0877ac */ /* 0x000f220008000a00 */
[----:B--2---:R-:W-:Y:S01]  /*7430*/  MOV R3, 0x0 ;  /* 0x0000000000037802 */ /* 0x004fe20000000f00 */
[----:B------:R-:W-:Y:S02]  /*7440*/  HFMA2 R12, -RZ, RZ, 0, 5.9604644775390625e-08 ;  /* 0x00000001ff0c7431 */ /* 0x000fe400000001ff */
[----:B------:R-:W-:Y:S02]  /*7450*/  IMAD.MOV.U32 R8, RZ, RZ, 0x192 ;  /* 0x00000192ff087424 */ /* 0x000fe400078e00ff */
[----:B------:R-:W-:Y:S01]  /*7460*/  IMAD.MOV.U32 R13, RZ, RZ, RZ ;  /* 0x000000ffff0d7224 */ /* 0x000fe200078e00ff */
[----:B------:R-:W2:Y:S01]  /*7470*/  LDCU.64 UR6, c[0x4][0x78] ;  /* 0x01000f00ff0677ac */ /* 0x000ea20008000a00 */
[----:B------:R-:W1:Y:S01]  /*7480*/  LDC.64 R2, c[0x4][R3] ;  /* 0x0100000003027b82 */ /* 0x000e620000000a00 */
[----:B------:R-:W5:Y:S01]  /*7490*/  LDCU.64 UR4, c[0x4][0x10] ;  /* 0x01000200ff0477ac */ /* 0x000f620008000a00 */
[----:B----4-:R-:W-:Y:S01]  /*74a0*/  MOV R5, UR9 ;  /* 0x0000000900057c02 */ /* 0x010fe20008000f00 */
[----:B------:R-:W-:Y:S01]  /*74b0*/  IMAD.U32 R4, RZ, RZ, UR8 ;  /* 0x00000008ff047e24 */ /* 0x000fe2000f8e00ff */
[----:B--2---:R-:W-:Y:S01]  /*74c0*/  MOV R7, UR7 ;  /* 0x0000000700077c02 */ /* 0x004fe20008000f00 */
[----:B------:R-:W-:Y:S01]  /*74d0*/  IMAD.U32 R6, RZ, RZ, UR6 ;  /* 0x00000006ff067e24 */ /* 0x000fe2000f8e00ff */
[----:B-----5:R-:W-:Y:S01]  /*74e0*/  MOV R11, UR5 ;  /* 0x00000005000b7c02 */ /* 0x020fe20008000f00 */
[----:B------:R-:W-:Y:S02]  /*74f0*/  IMAD.U32 R10, RZ, RZ, UR4 ;  /* 0x00000004ff0a7e24 */ /* 0x000fe4000f8e00ff */
[----:B------:R-:W-:Y:S07]  /*7500*/  LEPC R20, `(.L_x_115) ;  /* 0x000000001014794e */ /* 0x000fee0000000000 */
[----:B-1-3--:R-:W-:Y:S05]  /*7510*/  CALL.ABS.NOINC R2 ;  /* 0x0000000002007343 */ /* 0x00afea0003c00000 */
.L_x_115:
[----:B--23--:R-:W-:Y:S01]  /*7520*/  SHF.L.U32 R3, R28, 0x10, RZ ;  /* 0x000000101c037819 */ /* 0x00cfe200000006ff */
[----:B------:R-:W-:Y:S05]  /*7530*/  WARPSYNC.ALL ;  /* 0x0000000000007948 */ /* 0x000fea0003800000 */
[----:B------:R-:W-:Y:S01]  /*7540*/  R2UR UR4, R25 ;  /* 0x00000000190472ca */ /* 0x000fe200000e0000 */
[----:B------:R-:W-:Y:S01]  /*7550*/  BSSY.RECONVERGENT B0, `(.L_x_116) ;  /* 0x0000054000007945 */ /* 0x000fe20003800200 */
[----:B------:R-:W-:Y:S02]  /*7560*/  SHF.L.U32 R20, R30, 0x10, RZ ;  /* 0x000000101e147819 */ /* 0x000fe400000006ff */
[----:B------:R-:W-:Y:S02]  /*7570*/  SHF.L.U32 R68, R59, 0x1, RZ ;  /* 0x000000013b447819 */ /* 0x000fe400000006ff */
[----:B------:R-:W-:Y:S07]  /*7580*/  ISETP.NE.AND P0, PT, R49, RZ, PT ;  /* 0x000000ff3100720c */ /* 0x000fee0003f05270 */
[----:B------:R-:W2:Y:S02]  /*7590*/  LDTM.16dp256bit.x4 R4, tmem[UR4] ;  /* 0x00000004000479ee */ /* 0x000ea40008120000 */
[----:B--2---:R-:W-:Y:S01]  /*75a0*/  FMUL R0, R24, R4 ;  /* 0x0000000418007220 */ /* 0x004fe20000400000 */
[----:B------:R-:W-:Y:S01]  /*75b0*/  LOP3.LUT R4, R28, 0xffff0000, RZ, 0xc0, !PT ;  /* 0xffff00001c047812 */ /* 0x000fe200078ec0ff */
[----:B------:R-:W-:Y:S01]  /*75c0*/  FMUL R2, R24, R5 ;  /* 0x0000000518027220 */ /* 0x000fe20000400000 */
[C---:B------:R-:W-:Y:S01]  /*75d0*/  SHF.L.U32 R5, R29.reuse, 0x10, RZ ;  /* 0x000000101d057819 */ /* 0x040fe200000006ff */
[----:B------:R-:W-:Y:S01]  /*75e0*/  FFMA R0, R26, R3, R0 ;  /* 0x000000031a007223 */ /* 0x000fe20000000000 */
[----:B------:R-:W-:Y:S01]  /*75f0*/  FMUL R3, R24, R6 ;  /* 0x0000000618037220 */ /* 0x000fe20000400000 */
[----:B------:R-:W-:Y:S01]  /*7600*/  LOP3.LUT R6, R29, 0xffff0000, RZ, 0xc0, !PT ;  /* 0xffff00001d067812 */ /* 0x000fe200078ec0ff */
[----:B------:R-:W-:Y:S01]  /*7610*/  FFMA R2, R26, R4, R2 ;  /* 0x000000041a027223 */ /* 0x000fe20000000002 */
[----:B------:R-:W-:Y:S01]  /*7620*/  FMUL R7, R24, R7 ;  /* 0x0000000718077220 */ /* 0x000fe20000400000 */
[----:B------:R-:W-:Y:S01]  /*7630*/  FFMA R3, R26, R5, R3 ;  /* 0x000000051a037223 */ /* 0x000fe20000000003 */
[C---:B------:R-:W-:Y:S01]  /*7640*/  FMUL R4, R24.reuse, R8 ;  /* 0x0000000818047220 */ /* 0x040fe20000400000 */
[----:B------:R-:W-:Y:S01]  /*7650*/  FMUL R5, R24, R9 ;  /* 0x0000000918057220 */ /* 0x000fe20000400000 */
[----:B------:R-:W-:Y:S01]  /*7660*/  F2FP.BF16.F32.PACK_AB R32, R2, R0 ;  /* 0x000000000220723e */ /* 0x000fe200000010ff */
[----:B------:R-:W-:Y:S01]  /*7670*/  FFMA R7, R26, R6, R7 ;  /* 0x000000061a077223 */ /* 0x000fe20000000007 */
[----:B------:R-:W-:Y:S01]  /*7680*/  LOP3.LUT R0, R30, 0xffff0000, RZ, 0xc0, !PT ;  /* 0xffff00001e007812 */ /* 0x000fe200078ec0ff */
[----:B------:R-:W-:Y:S01]  /*7690*/  FFMA R4, R26, R20, R4 ;  /* 0x000000141a047223 */ /* 0x000fe20000000004 */
[----:B------:R-:W-:Y:S01]  /*76a0*/  SHF.L.U32 R2, R31, 0x10, RZ ;  /* 0x000000101f027819 */ /* 0x000fe200000006ff */
[----:B------:R-:W-:Y:S01]  /*76b0*/  FMUL R6, R24, R10 ;  /* 0x0000000a18067220 */ /* 0x000fe20000400000 */
[----:B------:R-:W-:Y:S01]  /*76c0*/  F2FP.BF16.F32.PACK_AB R33, R7, R3 ;  /* 0x000000030721723e */ /* 0x000fe200000010ff */
[C---:B------:R-:W-:Y:S01]  /*76d0*/  FFMA R5, R26.reuse, R0, R5 ;  /* 0x000000001a057223 */ /* 0x040fe20000000005 */
[----:B------:R-:W-:Y:S01]  /*76e0*/  LOP3.LUT R3, R31, 0xffff0000, RZ, 0xc0, !PT ;  /* 0xffff00001f037812 */ /* 0x000fe200078ec0ff */
[----:B------:R-:W-:Y:S01]  /*76f0*/  FFMA R6, R26, R2, R6 ;  /* 0x000000021a067223 */ /* 0x000fe20000000006 */
[----:B-1----:R-:W-:Y:S01]  /*7700*/  SHF.L.U32 R7, R36, 0x10, RZ ;  /* 0x0000001024077819 */ /* 0x002fe200000006ff */
[----:B------:R-:W-:Y:S01]  /*7710*/  FMUL R11, R24, R11 ;  /* 0x0000000b180b7220 */ /* 0x000fe20000400000 */
[----:B------:R-:W-:Y:S01]  /*7720*/  LOP3.LUT R0, R36, 0xffff0000, RZ, 0xc0, !PT ;  /* 0xffff000024007812 */ /* 0x000fe200078ec0ff */
[C---:B------:R-:W-:Y:S01]  /*7730*/  FMUL R8, R24.reuse, R12 ;  /* 0x0000000c18087220 */ /* 0x040fe20000400000 */
[----:B------:R-:W-:Y:S01]  /*7740*/  SHF.L.U32 R2, R37, 0x10, RZ ;  /* 0x0000001025027819 */ /* 0x000fe200000006ff */
[----:B------:R-:W-:Y:S01]  /*7750*/  FMUL R9, R24, R13 ;  /* 0x0000000d18097220 */ /* 0x000fe20000400000 */
[----:B------:R-:W-:Y:S01]  /*7760*/  F2FP.BF16.F32.PACK_AB R34, R5, R4 ;  /* 0x000000040522723e */ /* 0x000fe200000010ff */
[C---:B------:R-:W-:Y:S01]  /*7770*/  FFMA R11, R26.reuse, R3, R11 ;  /* 0x000000031a0b7223 */ /* 0x040fe2000000000b */
[----:B------:R-:W-:Y:S01]  /*7780*/  MOV R5, UR50 ;  /* 0x0000003200057c02 */ /* 0x000fe20008000f00 */
[C---:B------:R-:W-:Y:S01]  /*7790*/  FFMA R8, R26.reuse, R7, R8 ;  /* 0x000000071a087223 */ /* 0x040fe20000000008 */
[----:B------:R-:W-:Y:S01]  /*77a0*/  SHF.L.U32 R3, R39, 0x10, RZ ;  /* 0x0000001027037819 */ /* 0x000fe200000006ff */
[----:B------:R-:W-:Y:S01]  /*77b0*/  FFMA R9, R26, R0, R9 ;  /* 0x000000001a097223 */ /* 0x000fe20000000009 */
[----:B------:R-:W-:Y:S01]  /*77c0*/  LOP3.LUT R0, R37, 0xffff0000, RZ, 0xc0, !PT ;  /* 0xffff000025007812 */ /* 0x000fe200078ec0ff */
[C---:B------:R-:W-:Y:S01]  /*77d0*/  FMUL R10, R24.reuse, R14 ;  /* 0x0000000e180a7220 */ /* 0x040fe20000400000 */
[----:B------:R-:W-:Y:S01]  /*77e0*/  LOP3.LUT R4, R39, 0xffff0000, RZ, 0xc0, !PT ;  /* 0xffff000027047812 */ /* 0x000fe200078ec0ff */
[C---:B------:R-:W-:Y:S01]  /*77f0*/  FMUL R15, R24.reuse, R15 ;  /* 0x0000000f180f7220 */ /* 0x040fe20000400000 */
[----:B------:R-:W-:Y:S01]  /*7800*/  FMUL R12, R24, R16 ;  /* 0x00000010180c7220 */ /* 0x000fe20000400000 */
[----:B------:R-:W-:Y:S01]  /*7810*/  FFMA R10, R26, R2, R10 ;  /* 0x000000021a0a7223 */ /* 0x000fe2000000000a */
[----:B------:R-:W-:Y:S01]  /*7820*/  LOP3.LUT R2, R38, 0xffff0000, RZ, 0xc0, !PT ;  /* 0xffff000026027812 */ /* 0x000fe200078ec0ff */
[----:B------:R-:W-:Y:S01]  /*7830*/  FFMA R15, R26, R0, R15 ;  /* 0x000000001a0f7223 */ /* 0x000fe2000000000f */
[----:B------:R-:W-:Y:S01]  /*7840*/  SHF.L.U32 R0, R38, 0x10, RZ ;  /* 0x0000001026007819 */ /* 0x000fe200000006ff */
[C---:B------:R-:W-:Y:S01]  /*7850*/  FMUL R13, R24.reuse, R17 ;  /* 0x00000011180d7220 */ /* 0x040fe20000400000 */
[C---:B------:R-:W-:Y:S01]  /*7860*/  FMUL R14, R24.reuse, R18 ;  /* 0x00000012180e7220 */ /* 0x040fe20000400000 */
[----:B------:R-:W-:Y:S01]  /*7870*/  FMUL R19, R24, R19 ;  /* 0x0000001318137220 */ /* 0x000fe20000400000 */
[----:B------:R-:W-:Y:S01]  /*7880*/  LEA R5, R5, R48, 0xb ;  /* 0x0000003005057211 */ /* 0x000fe200078e58ff */
[C---:B------:R-:W-:Y:S01]  /*7890*/  FFMA R12, R26.reuse, R0, R12 ;  /* 0x000000001a0c7223 */ /* 0x040fe2000000000c */
[C---:B------:R-:W-:Y:S01]  /*78a0*/  FFMA R13, R26.reuse, R2, R13 ;  /* 0x000000021a0d7223 */ /* 0x040fe2000000000d */
[C---:B------:R-:W-:Y:S01]  /*78b0*/  FFMA R14, R26.reuse, R3, R14 ;  /* 0x000000031a0e7223 */ /* 0x040fe2000000000e */
[----:B------:R-:W-:Y:S01]  /*78c0*/  FFMA R19, R26, R4, R19 ;  /* 0x000000041a137223 */ /* 0x000fe20000000013 */
[----:B------:R-:W-:Y:S02]  /*78d0*/  F2FP.BF16.F32.PACK_AB R35, R11, R6 ;  /* 0x000000060b23723e */ /* 0x000fe400000010ff */
[----:B------:R-:W-:Y:S02]  /*78e0*/  LEA R5, R5, UR49, 0x1 ;  /* 0x0000003105057c11 */ /* 0x000fe4000f8e08ff */
[----:B------:R-:W-:Y:S02]  /*78f0*/  F2FP.BF16.F32.PACK_AB R8, R9, R8 ;  /* 0x000000080908723e */ /* 0x000fe400000010ff */
[----:B------:R-:W-:Y:S01]  /*7900*/  F2FP.BF16.F32.PACK_AB R9, R15, R10 ;  /* 0x0000000a0f09723e */ /* 0x000fe200000010ff */
[----:B------:R1:W-:Y:S01]  /*7910*/  STSM.16.M88.4 [R5+0x400], R32 ;  /* 0x0004002005007844 */ /* 0x0003e20000000200 */
[----:B------:R-:W-:Y:S02]  /*7920*/  F2FP.BF16.F32.PACK_AB R10, R13, R12 ;  /* 0x0000000c0d0a723e */ /* 0x000fe400000010ff */
[----:B------:R-:W-:Y:S02]  /*7930*/  F2FP.BF16.F32.PACK_AB R11, R19, R14 ;  /* 0x0000000e130b723e */ /* 0x000fe400000010ff */
[----:B------:R-:W-:Y:S05]  /*7940*/  IADD3 R0, PT, PT, R68, 0x400, R5 ;  /* 0x0000040044007810 */ /* 0x000fea0007ffe005 */
[----:B------:R1:W-:Y:S01]  /*7950*/  STSM.16.M88.4 [R0], R8 ;  /* 0x0000000800007844 */ /* 0x0003e20000000200 */
[----:B------:R-:W-:Y:S01]  /*7960*/  @!PT LDS RZ, [RZ] ;  /* 0x00000000fffff984 */ /* 0x000fe20000000800 */
[----:B------:R-:W-:Y:S01]  /*7970*/  @!PT LDS RZ, [RZ] ;  /* 0x00000000fffff984 */ /* 0x000fe20000000800 */
[----:B------:R-:W-:Y:S01]  /*7980*/  @!PT LDS RZ, [RZ] ;  /* 0x00000000fffff984 */ /* 0x000fe20000000800 */
[----:B------:R-:W-:Y:S01]  /*7990*/  @!PT LDS RZ, [RZ] ;  /* 0x00000000fffff984 */ /* 0x000fe20000000800 */
[----:B------:R2:W-:Y:S07]  /*79a0*/  MEMBAR.ALL.CTA ;  /* 0x0000000000007992 */ /* 0x0005ee0000008000 */
[----:B--2---:R-:W2:Y:S02]  /*79b0*/  FENCE.VIEW.ASYNC.S ;  /* 0x00000000000073c6 */ /* 0x004ea40000000000 */
[----:B--2---:R-:W-:Y:S06]  /*79c0*/  BAR.SYNC.DEFER_BLOCKING 0x1, 0x80 ;  /* 0x0042000000007b1d */ /* 0x004fec0000010000 */
[----:B------:R-:W-:Y:S05]  /*79d0*/  @P0 BRA `(.L_x_117) ;  /* 0x00000000002c0947 */ /* 0x000fea0003800000 */
[----:B------:R-:W2:Y:S01]  /*79e0*/  LDCU.64 UR6, c[0x0][0x348] ;  /* 0x00006900ff0677ac */ /* 0x000ea20008000a00 */
[----:B------:R-:W-:Y:S02]  /*79f0*/  R2UR UR42, R64 ;  /* 0x00000000402a72ca */ /* 0x000fe400000e0000 */
[----:B------:R-:W-:Y:S01]  /*7a00*/  R2UR UR43, R63 ;  /* 0x000000003f2b72ca */ /* 0x000fe200000e0000 */
[----:B------:R-:W-:Y:S01]  /*7a10*/  ULEA UR5, UR50, UR49, 0xc ;  /* 0x0000003132057291 */ /* 0x000fe2000f8e60ff */
[----:B------:R-:W-:Y:S02]  /*7a20*/  R2UR UR44, R61 ;  /* 0x000000003d2c72ca */ /* 0x000fe400000e0000 */
[----:B------:R-:W-:Y:S01]  /*7a30*/  R2UR UR45, R62 ;  /* 0x000000003e2d72ca */ /* 0x000fe200000e0000 */
[----:B------:R-:W-:Y:S02]  /*7a40*/  UIADD3 UR40, UPT, UPT, UR5, 0x400, URZ ;  /* 0x0000040005287890 */ /* 0x000fe4000fffe0ff */
[----:B--2---:R-:W-:Y:S04]  /*7a50*/  UIADD3 UR4, UP0, UPT, UR6, 0x780, URZ ;  /* 0x0000078006047890 */ /* 0x004fe8000ff1e0ff */
[----:B------:R-:W-:Y:S09]  /*7a60*/  UIADD3.X UR5, UPT, UPT, URZ, UR7, URZ, UP0, !UPT ;  /* 0x00000007ff057290 */ /* 0x000ff200087fe4ff */
[----:B------:R2:W-:Y:S02]  /*7a70*/  UTMASTG.5D.IM2COL [UR40], [UR4] ;  /* 0x00000028040073b5 */ /* 0x0005e40008060000 */
[----:B--2---:R0:W-:Y:S02]  /*7a80*/  UTMACMDFLUSH ;  /* 0x00000000000079b7 */ /* 0x0041e40000000000 */
.L_x_117:
[----:B------:R-:W-:Y:S05]  /*7a90*/  BSYNC.RECONVERGENT B0 ;  /* 0x0000000000007941 */ /* 0x000fea0003800200 */
.L_x_116:
[----:B------:R-:W-:Y:S01]  /*7aa0*/  UIADD3 UR42, UPT, UPT, UR50, 0x1, URZ ;  /* 0x00000001322a7890 */ /* 0x000fe2000fffe0ff */
[----:B------:R-:W-:Y:S03]  /*7ab0*/  BSSY.RECONVERGENT B0, `(.L_x_118) ;  /* 0x0000005000007945 */ /* 0x000fe60003800200 */
[----:B------:R-:W-:Y:S04]  /*7ac0*/  UISETP.NE.AND UP0, UPT, UR42, 0x3, UPT ;  /* 0x000000032a00788c */ /* 0x000fe8000bf05270 */
[----:B------:R-:W-:Y:S01]  /*7ad0*/  USEL UR40, UR42, URZ, UP0 ;  /* 0x000000ff2a287287 */ /* 0x000fe20008000000 */
[----:B------:R-:W-:Y:S11]  /*7ae0*/  @P0 BRA `(.L_x_119) ;  /* 0x0000000000040947 */ /* 0x000ff60003800000 */
[----:B------:R-:W-:Y:S04]  /*7af0*/  DEPBAR.LE SB0, 0x1 ;  /* 0x000080400000791a */ /* 0x000fe80000000000 */
.L_x_119:
[----:B------:R-:W-:Y:S05]  /*7b00*/  BSYNC.RECONVERGENT B0 ;  /* 0x0000000000007941 */ /* 0x000fea0003800200 */
.L_x_118:
[----:B------:R-:W-:Y:S01]  /*7b10*/  BAR.SYNC.DEFER_BLOCKING 0x1, 0x80 ;  /* 0x0042000000007b1d */ /* 0x000fe20000010000 */
[----:B------:R-:W-:Y:S01]  /*7b20*/  ISETP.NE.AND P1, PT, R67, RZ, PT ;  /* 0x000000ff4300720c */ /* 0x000fe20003f25270 */
[----:B------:R-:W-:Y:S01]  /*7b30*/  UISETP.NE.AND UP0, UPT, UR54, URZ, UPT ;  /* 0x000000ff3600728c */ /* 0x000fe2000bf05270 */
[----:B------:R-:W-:Y:S11]  /*7b40*/  LEA R3, R70, UR49, 0x3 ;  /* 0x0000003146037c11 */ /* 0x000ff6000f8e18ff */
[----:B------:R-:W-:Y:S01]  /*7b50*/  @P1 SHF.L.U32 R4, R69, 0x1f, RZ ;  /* 0x0000001f45041819 */ /* 0x000fe200000006ff */
[----:B------:R-:W-:Y:S06]  /*7b60*/  BRA.U !UP0, `(.L_x_120) ;  /* 0x0000000108247547 */ /* 0x000fec000b800000 */
[----:B-1----:R-:W1:Y:S01]  /*7b70*/  S2R R0, SR_CgaCtaId ;  /* 0x0000000000007919 */ /* 0x002e620000008800 */
[----:B------:R-:W-:Y:S01]  /*7b80*/  IMAD.U32 R2, RZ, RZ, UR51 ;  /* 0x00000033ff027e24 */ /* 0x000fe2000f8e00ff */
[----:B------:R-:W-:Y:S04]  /*7b90*/  UIADD3 UR4, UPT, UPT, UR51, 0x1, URZ ;  /* 0x0000000133047890 */ /* 0x000fe8000fffe0ff */
[----:B------:R-:W-:Y:S01]  /*7ba0*/  @P1 LEA R2, R2, UR49, 0x3 ;  /* 0x0000003102021c11 */ /* 0x000fe2000f8e18ff */
[----:B------:R-:W-:Y:S04]  /*7bb0*/  UISETP.NE.AND UP0, UPT, UR4, 0x3, UPT ;  /* 0x000000030400788c */ /* 0x000fe8000bf05270 */
[----:B------:R-:W-:Y:S01]  /*7bc0*/  @P1 VIADD R2, R2, 0x1b8 ;  /* 0x000001b802021836 */ /* 0x000fe20000000000 */
[----:B------:R-:W-:Y:S04]  /*7bd0*/  USEL UR51, UR4, URZ, UP0 ;  /* 0x000000ff04337287 */ /* 0x000fe80008000000 */
[----:B-1----:R-:W-:Y:S04]  /*7be0*/  @P1 PRMT R0, R0, 0x654, R2 ;  /* 0x0000065400001816 */ /* 0x002fe80000000002 */
[----:B------:R2:W-:Y:S04]  /*7bf0*/  @P1 SYNCS.ARRIVE.TRANS64.RED.A1T0 RZ, [R0+URZ], RZ ;  /* 0x000000ff00ff19a7 */ /* 0x0005e800081004ff */
.L_x_120:
[----:B------:R-:W3:Y:S01]  /*7c00*/  @P1 SYNCS.PHASECHK.TRANS64.TRYWAIT P0, [R3+URZ+0x1a0], R4 ;  /* 0x0001a004030015a7 */ /* 0x000ee200080011ff */
[----:B------:R-:W-:Y:S01]  /*7c10*/  BSSY B1, `(.L_x_121) ;  /* 0x0000013000017945 */ /* 0x000fe20003800000 */
[----:B---3--:R-:W-:Y:S03]  /*7c20*/  @P1 SEL R71, RZ, 0x1, !P0 ;  /* 0x00000001ff471807 */ /* 0x008fe60004000000 */
[----:B------:R-:W-:Y:S05]  /*7c30*/  @!P1 BRA `(.L_x_122) ;  /* 0x0000000000409947 */ /* 0x000fea0003800000 */
[----:B------:R-:W-:Y:S01]  /*7c40*/  ISETP.NE.AND P1, PT, R72, RZ, PT ;  /* 0x000000ff4800720c */ /* 0x000fe20003f25270 */
[----:B------:R-:W-:Y:S01]  /*7c50*/  BSSY B0, `(.L_x_123) ;  /* 0x0000009000007945 */ /* 0x000fe20003800000 */
[----:B------:R-:W-:Y:S11]  /*7c60*/  ISETP.NE.AND P0, PT, R71, RZ, PT ;  /* 0x000000ff4700720c */ /* 0x000ff60003f05270 */
[----:B------:R-:W-:Y:S05]  /*7c70*/  @P1 IMAD R2, R70, 0x800, R48 ;  /* 0x0000080046021824 */ /* 0x000fea00078e0230 */
[----:B------:R-:W-:Y:S05]  /*7c80*/  @P1 LEA R2, R2, UR49, 0x1 ;  /* 0x0000003102021c11 */ /* 0x000fea000f8e08ff */
[----:B-12---:R-:W-:Y:S01]  /*7c90*/  @P1 IMAD.IADD R0, R68, 0x1, R2 ;  /* 0x0000000144001824 */ /* 0x006fe200078e0202 */
[----:B------:R-:W-:Y:S06]  /*7ca0*/  @P0 BRA `(.L_x_124) ;  /* 0x00000000000c0947 */ /* 0x000fec0003800000 */
[----:B------:R-:W-:Y:S04]  /*7cb0*/  SHF.L.U32 R69, R69, 0x1f, RZ ;  /* 0x0000001f45457819 */ /* 0x000fe800000006ff */
[----:B------:R-:W1:Y:S02]  /*7cc0*/  SYNCS.PHASECHK.TRANS64.TRYWAIT P0, [R3+URZ+0x1a0], R69 ;  /* 0x0001a045030075a7 */ /* 0x000e6400080011ff */
[----:B-1----:R-:W-:Y:S05]  /*7cd0*/  @!P0 BRA `(.L_x_125) ;  /* 0x0000001c00088947 */ /* 0x002fea0003800000 */
.L_x_124:
[----:B------:R-:W-:Y:S05]  /*7ce0*/  BSYNC B0 ;  /* 0x0000000000007941 */ /* 0x000fea0003800000 */
.L_x_123:
[----:B------:R-:W-:Y:S11]  /*7cf0*/  ISETP.NE.AND P0, PT, R72, RZ, PT ;  /* 0x000000ff4800720c */ /* 0x000ff60003f05270 */
[----:B------:R-:W-:Y:S02]  /*7d00*/  @!UPT UIADD3 URZ, UPT, UPT, URZ, URZ, URZ ;  /* 0x000000fffffff290 */ /* 0x000fe4000fffe0ff */
[----:B------:R-:W-:Y:S05]  /*7d10*/  @P0 WARPSYNC.ALL ;  /* 0x0000000000000948 */ /* 0x000fea0003800000 */
[----:B------:R3:W4:Y:S04]  /*7d20*/  @P0 LDSM.16.M88.4 R28, [R2+0x400] ;  /* 0x00040000021c083b */ /* 0x0007280000000200 */
[----:B------:R3:W2:Y:S02]  /*7d30*/  @P0 LDSM.16.M88.4 R36, [R0+0x400] ;  /* 0x000400000024083b */ /* 0x0006a40000000200 */
.L_x_122:
[----:B------:R-:W-:Y:S05]  /*7d40*/  BSYNC B1 ;  /* 0x0000000000017941 */ /* 0x000fea0003800000 */
.L_x_121:
[----:B-123--:R-:W-:Y:S05]  /*7d50*/  VIADD R0, R25, 0x20 ;  /* 0x0000002019007836 */ /* 0x00efea0000000000 */
[----:B------:R-:W-:Y:S04]  /*7d60*/  SHF.R.U32.HI R0, RZ, 0x15, R0 ;  /* 0x00000015ff007819 */ /* 0x000fe80000011600 */
[----:B------:R-:W-:Y:S11]  /*7d70*/  LOP3.LUT P0, RZ, R0, 0x3, R51, 0x48, !PT ;  /* 0x0000000300ff7812 */ /* 0x000ff60007804833 */
[----:B------:R-:W-:Y:S02]  /*7d80*/  @!UPT UIADD3 URZ, UPT, UPT, URZ, URZ, URZ ;  /* 0x000000fffffff290 */ /* 0x000fe4000fffe0ff */
[----:B------:R-:W-:Y:S05]  /*7d90*/  @!P0 BRA `(.L_x_126) ;  /* 0x0000000000408947 */ /* 0x000fea0003800000 */
[----:B------:R-:W1:Y:S01]  /*7da0*/  LDCU.64 UR8, c[0x4][0x70] ;  /* 0x01000e00ff0877ac */ /* 0x000e620008000a00 */
[----:B------:R-:W-:Y:S01]  /*7db0*/  MOV R3, 0x0 ;  /* 0x0000000000037802 */ /* 0x000fe20000000f00 */
[----:B------:R-:W-:Y:S02]  /*7dc0*/  HFMA2 R12, -RZ, RZ, 0, 5.9604644775390625e-08 ;  /* 0x00000001ff0c7431 */ /* 0x000fe400000001ff */
[----:B------:R-:W-:Y:S02]  /*7dd0*/  IMAD.MOV.U32 R8, RZ, RZ, 0x192 ;  /* 0x00000192ff087424 */ /* 0x000fe400078e00ff */
[----:B------:R-:W-:Y:S01]  /*7de0*/  IMAD.MOV.U32 R13, RZ, RZ, RZ ;  /* 0x000000ffff0d7224 */ /* 0x000fe200078e00ff */
[----:B------:R-:W2:Y:S01]  /*7df0*/  LDCU.64 UR6, c[0x4][0x78] ;  /* 0x01000f00ff0677ac */ /* 0x000ea20008000a00 */
[----:B------:R-:W3:Y:S01]  /*7e00*/  LDC.64 R2, c[0x4][R3] ;  /* 0x0100000003027b82 */ /* 0x000ee20000000a00 */
[----:B------:R-:W5:Y:S01]  /*7e10*/  LDCU.64 UR4, c[0x4][0x10] ;  /* 0x01000200ff0477ac */ /* 0x000f620008000a00 */
[----:B-1----:R-:W-:Y:S01]  /*7e20*/  MOV R5, UR9 ;  /* 0x0000000900057c02 */ /* 0x002fe20008000f00 */
[----:B------:R-:W-:Y:S01]  /*7e30*/  IMAD.U32 R4, RZ, RZ, UR8 ;  /* 0x00000008ff047e24 */ /* 0x000fe2000f8e00ff */
[----:B--2---:R-:W-:Y:S01]  /*7e40*/  MOV R7, UR7 ;  /* 0x0000000700077c02 */ /* 0x004fe20008000f00 */
[----:B------:R-:W-:Y:S01]  /*7e50*/  IMAD.U32 R6, RZ, RZ, UR6 ;  /* 0x00000006ff067e24 */ /* 0x000fe2000f8e00ff */
[----:B-----5:R-:W-:Y:S01]  /*7e60*/  MOV R11, UR5 ;  /* 0x00000005000b7c02 */ /* 0x020fe20008000f00 */
[----:B------:R-:W-:Y:S02]  /*7e70*/  IMAD.U32 R10, RZ, RZ, UR4 ;  /* 0x00000004ff0a7e24 */ /* 0x000fe4000f8e00ff */
[----:B------:R-:W-:Y:S07]  /*7e80*/  LEPC R20, `(.L_x_126) ;  /* 0x000000001014794e */ /* 0x000fee0000000000 */
[----:B---34-:R-:W-:Y:S05]  /*7e90*/  CALL.ABS.NOINC R2 ;  /* 0x0000000002007343 */ /* 0x018fea0003c00000 */
.L_x_126:
[----:B------:R-:W-:Y:S01]  /*7ea0*/  ISETP.NE.AND P0, PT, R49, RZ, PT ;  /* 0x000000ff3100720c */ /* 0x000fe20003f05270 */
[----:B------:R-:W-:Y:S05]  /*7eb0*/  WARPSYNC.ALL ;  /* 0x0000000000007948 */ /* 0x000fea0003800000 */
[----:B------:R-:W-:Y:S01]  /*7ec0*/  R2UR UR4, R25 ;  /* 0x00000000190472ca */ /* 0x000fe200000e0000 */
[----:B------:R-:W1:Y:S01]  /*7ed0*/  S2UR UR5, SR_CgaCtaId ;  /* 0x00000000000579c3 */ /* 0x000e620000008800 */
[C---:B----4-:R-:W-:Y:S01]  /*7ee0*/  SHF.L.U32 R20, R28.reuse, 0x10, RZ ;  /* 0x000000101c147819 */ /* 0x050fe200000006ff */
[----:B------:R-:W-:Y:S01]  /*7ef0*/  BSSY.RECONVERGENT B0, `(.L_x_127) ;  /* 0x0000058000007945 */ /* 0x000fe20003800200 */
[----:B------:R-:W-:Y:S02]  /*7f00*/  LOP3.LUT R21, R28, 0xffff0000, RZ, 0xc0, !PT ;  /* 0xffff00001c157812 */ /* 0x000fe400078ec0ff */
[----:B------:R-:W-:Y:S02]  /*7f10*/  SHF.L.U32 R25, R29, 0x10, RZ ;  /* 0x000000101d197819 */ /* 0x000fe400000006ff */
[----:B------:R-:W-:Y:S02]  /*7f20*/  SHF.L.U32 R28, R30, 0x10, RZ ;  /* 0x000000101e1c7819 */ /* 0x000fe400000006ff */
[C---:B------:R-:W-:Y:S02]  /*7f30*/  SHF.L.U32 R32, R36.reuse, 0x10, RZ ;  /* 0x0000001024207819 */ /* 0x040fe400000006ff */
[----:B------:R-:W-:Y:S01]  /*7f40*/  LOP3.LUT R33, R36, 0xffff0000, RZ, 0xc0, !PT ;  /* 0xffff000024217812 */ /* 0x000fe200078ec0ff */
[----:B------:R-:W2:Y:S01]  /*7f50*/  LDTM.16dp256bit.x4 R4, tmem[UR4+0x20] ;  /* 0x00002004000479ee */ /* 0x000ea20008120000 */
[----:B------:R-:W-:Y:S01]  /*7f60*/  R2UR UR4, R27 ;  /* 0x000000001b0472ca */ /* 0x000fe200000e0000 */
[----:B------:R-:W-:Y:S01]  /*7f70*/  NOP ;  /* 0x0000000000007918 */ /* 0x000fe20000000000 */
[----:B------:R-:W-:Y:S02]  /*7f80*/  LOP3.LUT R27, R29, 0xffff0000, RZ, 0xc0, !PT ;  /* 0xffff00001d1b7812 */ /* 0x000fe400078ec0ff */
[----:B------:R-:W-:Y:S02]  /*7f90*/  LOP3.LUT R29, R30, 0xffff0000, RZ, 0xc0, !PT ;  /* 0xffff00001e1d7812 */ /* 0x000fe400078ec0ff */
[C---:B------:R-:W-:Y:S02]  /*7fa0*/  SHF.L.U32 R30, R31.reuse, 0x10, RZ ;  /* 0x000000101f1e7819 */ /* 0x040fe400000006ff */
[----:B------:R-:W-:Y:S02]  /*7fb0*/  LOP3.LUT R31, R31, 0xffff0000, RZ, 0xc0, !PT ;  /* 0xffff00001f1f7812 */ /* 0x000fe400078ec0ff */
[C---:B------:R-:W-:Y:S02]  /*7fc0*/  SHF.L.U32 R34, R37.reuse, 0x10, RZ ;  /* 0x0000001025227819 */ /* 0x040fe400000006ff */
[----:B------:R-:W-:Y:S01]  /*7fd0*/  LOP3.LUT R35, R37, 0xffff0000, RZ, 0xc0, !PT ;  /* 0xffff000025237812 */ /* 0x000fe200078ec0ff */
[----:B------:R-:W-:Y:S01]  /*7fe0*/  UIADD3 UR4, UPT, UPT, UR4, 0x200, URZ ;  /* 0x0000020004047890 */ /* 0x000fe2000fffe0ff */
[C---:B------:R-:W-:Y:S02]  /*7ff0*/  SHF.L.U32 R36, R38.reuse, 0x10, RZ ;  /* 0x0000001026247819 */ /* 0x040fe400000006ff */
[----:B------:R-:W-:Y:S02]  /*8000*/  LOP3.LUT R37, R38, 0xffff0000, RZ, 0xc0, !PT ;  /* 0xffff000026257812 */ /* 0x000fe400078ec0ff */
[C---:B------:R-:W-:Y:S02]  /*8010*/  SHF.L.U32 R38, R39.reuse, 0x10, RZ ;  /* 0x0000001027267819 */ /* 0x040fe400000006ff */
[----:B------:R-:W-:Y:S01]  /*8020*/  LOP3.LUT R39, R39, 0xffff0000, RZ, 0xc0, !PT ;  /* 0xffff000027277812 */ /* 0x000fe200078ec0ff */
[C---:B--2---:R-:W-:Y:S01]  /*8030*/  FMUL R4, R24.reuse, R4 ;  /* 0x0000000418047220 */ /* 0x044fe20000400000 */
[----:B-1----:R-:W-:Y:S01]  /*8040*/  UPRMT UR4, UR5, 0x654, UR4 ;  /* 0x0000065405047896 */ /* 0x002fe20008000004 */
[C---:B------:R-:W-:Y:S01]  /*8050*/  FMUL R5, R24.reuse, R5 ;  /* 0x0000000518057220 */ /* 0x040fe20000400000 */
[----:B------:R-:W-:Y:S01]  /*8060*/  FMUL R6, R24, R6 ;  /* 0x0000000618067220 */ /* 0x000fe20000400000 */
[----:B------:R-:W-:Y:S01]  /*8070*/  FFMA R4, R26, R20, R4 ;  /* 0x000000141a047223 */ /* 0x000fe20000000004 */
[----:B------:R-:W-:Y:S01]  /*8080*/  FMUL R7, R24, R7 ;  /* 0x0000000718077220 */ /* 0x000fe20000400000 */
[C---:B------:R-:W-:Y:S01]  /*8090*/  FFMA R5, R26.reuse, R21, R5 ;  /* 0x000000151a057223 */ /* 0x040fe20000000005 */
[----:B------:R-:W-:Y:S01]  /*80a0*/  FFMA R6, R26, R25, R6 ;  /* 0x000000191a067223 */ /* 0x000fe20000000006 */
[----:B------:R-:W-:Y:S01]  /*80b0*/  FMUL R8, R24, R8 ;  /* 0x0000000818087220 */ /* 0x000fe20000400000 */
[----:B------:R-:W-:Y:S01]  /*80c0*/  FFMA R7, R26, R27, R7 ;  /* 0x0000001b1a077223 */ /* 0x000fe20000000007 */
[----:B------:R-:W-:Y:S01]  /*80d0*/  FMUL R9, R24, R9 ;  /* 0x0000000918097220 */ /* 0x000fe20000400000 */
[----:B------:R-:W-:Y:S01]  /*80e0*/  F2FP.BF16.F32.PACK_AB R4, R5, R4 ;  /* 0x000000040504723e */ /* 0x000fe200000010ff */
[----:B------:R-:W-:Y:S01]  /*80f0*/  SYNCS.ARRIVE.TRANS64.RED.A1T0 RZ, [UR4], RZ ;  /* 0x000000ffffff79a7 */ /* 0x000fe20008100404 */
[C---:B------:R-:W-:Y:S01]  /*8100*/  FFMA R8, R26.reuse, R28, R8 ;  /* 0x0000001c1a087223 */ /* 0x040fe20000000008 */
[----:B------:R-:W-:Y:S01]  /*8110*/  F2FP.BF16.F32.PACK_AB R5, R7, R6 ;  /* 0x000000060705723e */ /* 0x000fe200000010ff */
[----:B------:R-:W-:Y:S01]  /*8120*/  FFMA R9, R26, R29, R9 ;  /* 0x0000001d1a097223 */ /* 0x000fe20000000009 */
[C---:B------:R-:W-:Y:S01]  /*8130*/  FMUL R10, R24.reuse, R10 ;  /* 0x0000000a180a7220 */ /* 0x040fe20000400000 */
[C---:B------:R-:W-:Y:S01]  /*8140*/  FMUL R11, R24.reuse, R11 ;  /* 0x0000000b180b7220 */ /* 0x040fe20000400000 */
[C---:B------:R-:W-:Y:S01]  /*8150*/  FMUL R0, R24.reuse, R12 ;  /* 0x0000000c18007220 */ /* 0x040fe20000400000 */
[----:B------:R-:W-:Y:S01]  /*8160*/  FMUL R2, R24, R13 ;  /* 0x0000000d18027220 */ /* 0x000fe20000400000 */
[----:B------:R-:W-:Y:S01]  /*8170*/  FFMA R10, R26, R30, R10 ;  /* 0x0000001e1a0a7223 */ /* 0x000fe2000000000a */
[----:B------:R-:W-:Y:S01]  /*8180*/  FMUL R3, R24, R14 ;  /* 0x0000000e18037220 */ /* 0x000fe20000400000 */
[----:B------:R-:W-:Y:S01]  /*8190*/  F2FP.BF16.F32.PACK_AB R6, R9, R8 ;  /* 0x000000080906723e */ /* 0x000fe200000010ff */
[----:B------:R-:W-:Y:S01]  /*81a0*/  FFMA R11, R26, R31, R11 ;  /* 0x0000001f1a0b7223 */ /* 0x000fe2000000000b */
[C---:B------:R-:W-:Y:S01]  /*81b0*/  FMUL R15, R24.reuse, R15 ;  /* 0x0000000f180f7220 */ /* 0x040fe20000400000 */
[----:B------:R-:W-:Y:S01]  /*81c0*/  FMUL R12, R24, R16 ;  /* 0x00000010180c7220 */ /* 0x000fe20000400000 */
[----:B------:R-:W-:Y:S01]  /*81d0*/  FFMA R0, R26, R32, R0 ;  /* 0x000000201a007223 */ /* 0x000fe20000000000 */
[----:B------:R-:W-:Y:S01]  /*81e0*/  MOV R8, UR40 ;  /* 0x0000002800087c02 */ /* 0x000fe20008000f00 */
[----:B------:R-:W-:Y:S01]  /*81f0*/  FMUL R13, R24, R17 ;  /* 0x00000011180d7220 */ /* 0x000fe20000400000 */
[----:B------:R-:W-:Y:S01]  /*8200*/  FFMA R2, R26, R33, R2 ;  /* 0x000000211a027223 */ /* 0x000fe20000000002 */
[----:B------:R-:W-:Y:S01]  /*8210*/  FMUL R14, R24, R18 ;  /* 0x00000012180e7220 */ /* 0x000fe20000400000 */
[C---:B------:R-:W-:Y:S01]  /*8220*/  FFMA R3, R26.reuse, R34, R3 ;  /* 0x000000221a037223 */ /* 0x040fe20000000003 */
[----:B------:R-:W-:Y:S01]  /*8230*/  FFMA R15, R26, R35, R15 ;  /* 0x000000231a0f7223 */ /* 0x000fe2000000000f */
[----:B------:R-:W-:Y:S01]  /*8240*/  FMUL R19, R24, R19 ;  /* 0x0000001318137220 */ /* 0x000fe20000400000 */
[----:B------:R-:W-:Y:S01]  /*8250*/  FFMA R12, R26, R36, R12 ;  /* 0x000000241a0c7223 */ /* 0x000fe2000000000c */
[----:B------:R-:W-:Y:S01]  /*8260*/  LEA R8, R8, R48, 0xb ;  /* 0x0000003008087211 */ /* 0x000fe200078e58ff */
        /* <DEDUP_REMOVED lines=24> */
[----:B------:R-:W-:Y:S01]  /*83f0*/  R2UR UR12, R61 ;  /* 0x000000003d0c72ca */ /* 0x000fe200000e0000 */
[----:B------:R-:W-:Y:S01]  /*8400*/  UIADD3 UR9, UPT, UPT, UR41, 0x20, URZ ;  /* 0x0000002029097890 */ /* 0x000fe2000fffe0ff */
[----:B------:R-:W-:Y:S01]  /*8410*/  R2UR UR13, R62 ;  /* 0x000000003e0d72ca */ /* 0x000fe200000e0000 */
[----:B------:R-:W-:Y:S02]  /*8420*/  UIADD3 UR8, UPT, UPT, UR5, 0x400, URZ ;  /* 0x0000040005087890 */ /* 0x000fe4000fffe0ff */
[----:B--2---:R-:W-:Y:S04]  /*8430*/  UIADD3 UR4, UP0, UPT, UR6, 0x780, URZ ;  /* 0x0000078006047890 */ /* 0x004fe8000ff1e0ff */
[----:B------:R-:W-:Y:S09]  /*8440*/  UIADD3.X UR5, UPT, UPT, URZ, UR7, URZ, UP0, !UPT ;  /* 0x00000007ff057290 */ /* 0x000ff200087fe4ff */
[----:B------:R2:W-:Y:S02]  /*8450*/  UTMASTG.5D.IM2COL [UR8], [UR4] ;  /* 0x00000008040073b5 */ /* 0x0005e40008060000 */
[----:B--2---:R0:W-:Y:S02]  /*8460*/  UTMACMDFLUSH ;  /* 0x00000000000079b7 */ /* 0x0041e40000000000 */
.L_x_128:
[----:B------:R-:W-:Y:S05]  /*8470*/  BSYNC.RECONVERGENT B0 ;  /* 0x0000000000007941 */ /* 0x000fea0003800200 */
.L_x_127:
[----:B------:R-:W-:Y:S01]  /*8480*/  UIADD3 UR4, UPT, UPT, UR40, 0x1, URZ ;  /* 0x0000000128047890 */ /* 0x000fe2000fffe0ff */
[----:B------:R-:W-:Y:S03]  /*8490*/  BSSY.RECONVERGENT B0, `(.L_x_129) ;  /* 0x0000008000007945 */ /* 0x000fe60003800200 */
[----:B------:R-:W-:Y:S04]  /*84a0*/  UISETP.NE.AND UP0, UPT, UR4, 0x3, UPT ;  /* 0x000000030400788c */ /* 0x000fe8000bf05270 */
[----:B------:R-:W-:Y:S02]  /*84b0*/  UISETP.EQ.XOR UP1, UPT, UR42, 0x3, !UP0 ;  /* 0x000000032a00788c */ /* 0x000fe4000c722a70 */
[----:B------:R-:W-:Y:S02]  /*84c0*/  USEL UR50, UR4, URZ, UP0 ;  /* 0x000000ff04327287 */ /* 0x000fe40008000000 */
[----:B------:R-:W-:Y:S04]  /*84d0*/  USEL UR5, URZ, 0x1, !UP1 ;  /* 0x00000001ff057887 */ /* 0x000fe8000c800000 */
[----:B------:R-:W-:Y:S01]  /*84e0*/  ULOP3.LUT UR55, UR55, UR5, URZ, 0x3c, !UPT ;  /* 0x0000000537377292 */ /* 0x000fe2000f8e3cff */
[----:B------:R-:W-:Y:S11]  /*84f0*/  @P0 BRA `(.L_x_130) ;  /* 0x0000000000040947 */ /* 0x000ff60003800000 */
[----:B------:R-:W-:Y:S04]  /*8500*/  DEPBAR.LE SB0, 0x1 ;  /* 0x000080400000791a */ /* 0x000fe80000000000 */
.L_x_130:
[----:B------:R-:W-:Y:S05]  /*8510*/  BSYNC.RECONVERGENT B0 ;  /* 0x0000000000007941 */ /* 0x000fea0003800200 */
.L_x_129:
[----:B------:R-:W-:Y:S01]  /*8520*/  BAR.SYNC.DEFER_BLOCKING 0x1, 0x80 ;  /* 0x0042000000007b1d */ /* 0x000fe20000010000 */
[----:B------:R-:W-:Y:S01]  /*8530*/  UISETP.NE.AND UP0, UPT, UR54, -0x2, UPT ;  /* 0xfffffffe3600788c */ /* 0x000fe2000bf05270 */
[----:B------:R-:W-:Y:S08]  /*8540*/  IADD3 R22, PT, PT, R22, 0x1, RZ ;  /* 0x0000000116167810 */ /* 0x000ff00007ffe0ff */
[----:B------:R-:W-:Y:S05]  /*8550*/  BRA.U !UP0, `(.L_x_131) ;  /* 0x0000000108287547 */ /* 0x000fea000b800000 */
[----:B------:R-:W2:Y:S01]  /*8560*/  S2R R0, SR_CgaCtaId ;  /* 0x0000000000007919 */ /* 0x000ea20000008800 */
[----:B------:R-:W-:Y:S01]  /*8570*/  ISETP.NE.AND P0, PT, R67, RZ, PT ;  /* 0x000000ff4300720c */ /* 0x000fe20003f05270 */
[----:B------:R-:W-:Y:S01]  /*8580*/  IMAD.U32 R2, RZ, RZ, UR51 ;  /* 0x00000033ff027e24 */ /* 0x000fe2000f8e00ff */
[----:B------:R-:W-:Y:S04]  /*8590*/  UIADD3 UR4, UPT, UPT, UR51, 0x1, URZ ;  /* 0x0000000133047890 */ /* 0x000fe8000fffe0ff */
[----:B------:R-:W-:Y:S04]  /*85a0*/  UISETP.NE.AND UP0, UPT, UR4, 0x3, UPT ;  /* 0x000000030400788c */ /* 0x000fe8000bf05270 */
[----:B------:R-:W-:Y:S03]  /*85b0*/  USEL UR51, UR4, URZ, UP0 ;  /* 0x000000ff04337287 */ /* 0x000fe60008000000 */
[----:B------:R-:W-:Y:S05]  /*85c0*/  @P0 LEA R2, R2, UR49, 0x3 ;  /* 0x0000003102020c11 */ /* 0x000fea000f8e18ff */
[----:B------:R-:W-:Y:S05]  /*85d0*/  @P0 VIADD R2, R2, 0x1b8 ;  /* 0x000001b802020836 */ /* 0x000fea0000000000 */
[----:B--2---:R-:W-:Y:S04]  /*85e0*/  @P0 PRMT R0, R0, 0x654, R2 ;  /* 0x0000065400000816 */ /* 0x004fe80000000002 */
[----:B------:R2:W-:Y:S03]  /*85f0*/  @P0 SYNCS.ARRIVE.TRANS64.RED.A1T0 RZ, [R0+URZ], RZ ;  /* 0x000000ff00ff09a7 */ /* 0x0005e600081004ff */
.L_x_131:
[----:B------:R-:W-:Y:S01]  /*8600*/  R2UR UR4, R66 ;  /* 0x00000000420472ca */ /* 0x000fe200000e0000 */
[----:B------:R-:W-:Y:S01]  /*8610*/  UIADD3 UR54, UPT, UPT, UR54, 0x2, URZ ;  /* 0x0000000236367890 */ /* 0x000fe2000fffe0ff */
[----:B------:R-:W-:Y:S02]  /*8620*/  R2UR UR5, R44 ;  /* 0x000000002c0572ca */ /* 0x000fe400000e0000 */
[----:B------:R-:W-:Y:S02]  /*8630*/  R2UR UR53, R60 ;  /* 0x000000003c3572ca */ /* 0x000fe400000e0000 */
[----:B------:R-:W-:Y:S02]  /*8640*/  ISETP.NE.AND P0, PT, R22, 0x2, PT ;  /* 0x000000021600780c */ /* 0x000fe40003f05270 */
[----:B------:R-:W-:Y:S02]  /*8650*/  LOP3.LUT R46, R46, 0x1, RZ, 0x3c, !PT ;  /* 0x000000012e2e7812 */ /* 0x000fe400078e3cff */
[----:B--2---:R-:W-:Y:S02]  /*8660*/  SEL R0, RZ, 0x1, P0 ;  /* 0x00000001ff007807 */ /* 0x004fe40000000000 */
[----:B------:R-:W-:Y:S01]  /*8670*/  SEL R22, R22, RZ, P0 ;  /* 0x000000ff16167207 */ /* 0x000fe20000000000 */
[----:B------:R-:W-:Y:S01]  /*8680*/  UISETP.NE.AND UP0, UPT, UR4, URZ, UPT ;  /* 0x000000ff0400728c */ /* 0x000fe2000bf05270 */
[----:B------:R-:W-:Y:S01]  /*8690*/  R2UR UR4, R45 ;  /* 0x000000002d0472ca */ /* 0x000fe200000e0000 */
[----:B------:R-:W-:Y:S01]  /*86a0*/  UIADD3 UR23, UPT, UPT, UR36, UR5, URZ ;  /* 0x0000000524177290 */ /* 0x000fe2000fffe0ff */
[----:B------:R-:W-:Y:S11]  /*86b0*/  LOP3.LUT R47, R47, R0, RZ, 0x3c, !PT ;  /* 0x000000002f2f7212 */ /* 0x000ff600078e3cff */
[----:B------:R-:W-:Y:S01]  /*86c0*/  UIADD3 UR52, UPT, UPT, UR37, UR4, URZ ;  /* 0x0000000425347290 */ /* 0x000fe2000fffe0ff */
[----:B------:R-:W-:Y:S11]  /*86d0*/  BRA.U UP0, `(.L_x_132) ;  /* 0xffffffd900f47547 */ /* 0x000ff6000b83ffff */
[----:B------:R-:W-:-:S13]  /*86e0*/  R2UR UR4, R58 ;  /* 0x000000003a0472ca */ /* 0x000fda00000e0000 */
[----:B------:R-:W-:-:S09]  /*86f0*/  UISETP.NE.AND UP0, UPT, UR4, URZ, UPT ;  /* 0x000000ff0400728c */ /* 0x000fd2000bf05270 */
[----:B------:R-:W-:Y:S05]  /*8700*/  BRA.U !UP0, `(.L_x_133) ;  /* 0x0000000108487547 */ /* 0x000fea000b800000 */
[----:B------:R-:W2:Y:S02]  /*8710*/  LDCU.64 UR4, c[0x0][0x990] ;  /* 0x00013200ff0477ac */ /* 0x000ea40008000a00 */
[----:B--2---:R-:W-:-:S04]  /*8720*/  UISETP.NE.U32.AND UP0, UPT, UR4, URZ, UPT ;  /* 0x000000ff0400728c */ /* 0x004fc8000bf05070 */
[----:B------:R-:W-:-:S09]  /*8730*/  UISETP.NE.AND.EX UP0, UPT, UR5, URZ, UPT, UP0 ;  /* 0x000000ff0500728c */ /* 0x000fd2000bf05300 */
[----:B------:R-:W-:Y:S05]  /*8740*/  BRA.U UP0, `(.L_x_134) ;  /* 0x00000001000c7547 */ /* 0x000fea000b800000 */
[----:B------:R-:W-:-:S13]  /*8750*/  FSETP.NEU.AND P0, PT, R26, RZ, PT ;  /* 0x000000ff1a00720b */ /* 0x000fda0003f0d000 */
[----:B------:R-:W-:Y:S05]  /*8760*/  @!P0 EXIT ;  /* 0x000000000000894d */ /* 0x000fea0003800000 */
[----:B------:R-:W-:Y:S05]  /*8770*/  BRA `(.L_x_133) ;  /* 0x00000000002c7947 */ /* 0x000fea0003800000 */
.L_x_134:
[----:B------:R-:W-:Y:S01]  /*8780*/  ISETP.NE.AND P0, PT, R65, RZ, PT ;  /* 0x000000ff4100720c */ /* 0x000fe20003f05270 */
[----:B------:R-:W-:-:S12]  /*8790*/  BSSY.RECONVERGENT B0, `(.L_x_133) ;  /* 0x0000009000007945 */ /* 0x000fd80003800200 */
[----:B------:R-:W-:Y:S05]  /*87a0*/  @P0 BRA `(.L_x_135) ;  /* 0x0000000000140947 */ /* 0x000fea0003800000 */
[----:B------:R-:W2:Y:S02]  /*87b0*/  LDCU.64 UR4, c[0x0][0x988] ;  /* 0x00013100ff0477ac */ /* 0x000ea40008000a00 */
[----:B--2---:R-:W-:-:S04]  /*87c0*/  ISETP.NE.U32.AND P0, PT, RZ, UR4, PT ;  /* 0x00000004ff007c0c */ /* 0x004fc8000bf05070 */
[----:B------:R-:W-:-:S13]  /*87d0*/  ISETP.NE.AND.EX P0, PT, RZ, UR5, PT, P0 ;  /* 0x00000005ff007c0c */ /* 0x000fda000bf05300 */
[----:B------:R-:W-:Y:S05]  /*87e0*/  @!P0 EXIT ;  /* 0x000000000000894d */ /* 0x000fea0003800000 */
[----:B------:R-:W-:Y:S05]  /*87f0*/  BRA `(.L_x_136) ;  /* 0x0000000000087947 */ /* 0x000fea0003800000 */
.L_x_135:
[----:B------:R-:W-:-:S13]  /*8800*/  FSETP.NEU.AND P0, PT, R26, RZ, PT ;  /* 0x000000ff1a00720b */ /* 0x000fda0003f0d000 */
[----:B------:R-:W-:Y:S05]  /*8810*/  @!P0 EXIT ;  /* 0x000000000000894d */ /* 0x000fea0003800000 */
.L_x_136:
[----:B------:R-:W-:Y:S05]  /*8820*/  BSYNC.RECONVERGENT B0 ;  /* 0x0000000000007941 */ /* 0x000fea0003800200 */
.L_x_133:
[----:B------:R-:W2:Y:S01]  /*8830*/  S2UR UR5, SR_CgaCtaId ;  /* 0x00000000000579c3 */ /* 0x000ea20000008800 */
[----:B------:R-:W-:Y:S01]  /*8840*/  ULEA UR4, UR51, UR49, 0x3 ;  /* 0x0000003133047291 */ /* 0x000fe2000f8e18ff */
[----:B------:R-:W-:-:S04]  /*8850*/  DEPBAR.LE SB0, 0x0 ;  /* 0x000080000000791a */ /* 0x000fc80000000000 */
[----:B------:R-:W-:-:S04]  /*8860*/  UIADD3 UR4, UPT, UPT, UR4, 0x1b8, URZ ;  /* 0x000001b804047890 */ /* 0x000fc8000fffe0ff */
[----:B--2---:R-:W-:-:S09]  /*8870*/  UPRMT UR4, UR5, 0x654, UR4 ;  /* 0x0000065405047896 */ /* 0x004fd20008000004 */
[----:B------:R-:W-:Y:S01]  /*8880*/  SYNCS.ARRIVE.TRANS64.RED.A1T0 RZ, [UR4], RZ ;  /* 0x000000ffffff79a7 */ /* 0x000fe20008100404 */
[----:B------:R-:W-:Y:S05]  /*8890*/  EXIT ;  /* 0x000000000000794d */ /* 0x000fea0003800000 */
.L_x_25:
[----:B------:R-:W-:Y:S07]  /*88a0*/  MOV R0, UR9 ;  /* 0x0000000900007c02 */ /* 0x000fee0008000f00 */
.L_x_137:
[----:B--2---:R2:W3:Y:S02]  /*88b0*/  SYNCS.PHASECHK.TRANS64.TRYWAIT P0, [R0+URZ+0xd0], R5 ;  /* 0x0000d005000075a7 */ /* 0x0044e400080011ff */
[----:B---3--:R-:W-:Y:S05]  /*88c0*/  @!P0 NANOSLEEP.SYNCS 0x989680 ;  /* 0x009896800000895d */ /* 0x008fea0003900000 */
[----:B------:R-:W3:Y:S02]  /*88d0*/  @!P0 SYNCS.PHASECHK.TRANS64 P0, [R0+URZ+0xd0], R5 ;  /* 0x0000d005000085a7 */ /* 0x000ee400080010ff */
[----:B---3--:R-:W-:Y:S05]  /*88e0*/  @!P0 BRA `(.L_x_137) ;  /* 0xfffffffc00f08947 */ /* 0x008fea000383ffff */
[----:B------:R-:W-:Y:S05]  /*88f0*/  BRA `(.L_x_24) ;  /* 0xffffff9400007947 */ /* 0x000fea000383ffff */
.L_x_32:
[----:B------:R-:W-:Y:S07]  /*8900*/  MOV R0, UR9 ;  /* 0x0000000900007c02 */ /* 0x000fee0008000f00 */
.L_x_138:
[----:B-1----:R1:W2:Y:S02]  /*8910*/  SYNCS.PHASECHK.TRANS64.TRYWAIT P0, [R0+URZ+0xd0], R5 ;  /* 0x0000d005000075a7 */ /* 0x0022a400080011ff */
[----:B--2---:R-:W-:Y:S05]  /*8920*/  @!P0 NANOSLEEP.SYNCS 0x989680 ;  /* 0x009896800000895d */ /* 0x004fea0003900000 */
[----:B------:R-:W2:Y:S02]  /*8930*/  @!P0 SYNCS.PHASECHK.TRANS64 P0, [R0+URZ+0xd0], R5 ;  /* 0x0000d005000085a7 */ /* 0x000ea400080010ff */
[----:B--2---:R-:W-:Y:S05]  /*8940*/  @!P0 BRA `(.L_x_138) ;  /* 0xfffffffc00f08947 */ /* 0x004fea000383ffff */
[----:B------:R-:W-:Y:S05]  /*8950*/  BRA `(.L_x_31) ;  /* 0xffffff98009c7947 */ /* 0x000fea000383ffff */
.L_x_37:
[----:B-1----:R-:W-:-:S07]  /*8960*/  MOV R0, UR29 ;  /* 0x0000001d00007c02 */ /* 0x002fce0008000f00 */
.L_x_139:
[----:B-1----:R1:W2:Y:S02]  /*8970*/  SYNCS.PHASECHK.TRANS64.TRYWAIT P0, [R0+URZ+0x1e0], R4 ;  /* 0x0001e004000075a7 */ /* 0x0022a400080011ff */
[----:B--2---:R-:W-:Y:S05]  /*8980*/  @!P0 NANOSLEEP.SYNCS 0x989680 ;  /* 0x009896800000895d */ /* 0x004fea0003900000 */
[----:B------:R-:W2:Y:S02]  /*8990*/  @!P0 SYNCS.PHASECHK.TRANS64 P0, [R0+URZ+0x1e0], R4 ;  /* 0x0001e004000085a7 */ /* 0x000ea400080010ff */
[----:B--2---:R-:W-:Y:S05]  /*89a0*/  @!P0 BRA `(.L_x_139) ;  /* 0xfffffffc00f08947 */ /* 0x004fea000383ffff */
[----:B------:R-:W-:Y:S05]  /*89b0*/  BRA `(.L_x_140) ;  /* 0xffffff9c00807947 */ /* 0x000fea000383ffff */
.L_x_41:
[----:B------:R-:W-:-:S07]  /*89c0*/  MOV R0, UR4 ;  /* 0x0000000400007c02 */ /* 0x000fce0008000f00 */
.L_x_141:
[----:B-1----:R1:W2:Y:S02]  /*89d0*/  SYNCS.PHASECHK.TRANS64.TRYWAIT P0, [R0+URZ], R2 ;  /* 0x00000002000075a7 */ /* 0x0022a400080011ff */
[----:B--2---:R-:W-:Y:S05]  /*89e0*/  @!P0 NANOSLEEP.SYNCS 0x989680 ;  /* 0x009896800000895d */ /* 0x004fea0003900000 */
[----:B------:R-:W2:Y:S02]  /*89f0*/  @!P0 SYNCS.PHASECHK.TRANS64 P0, [R0+URZ], R2 ;  /* 0x00000002000085a7 */ /* 0x000ea400080010ff */
[----:B--2---:R-:W-:Y:S05]  /*8a00*/  @!P0 BRA `(.L_x_141) ;  /* 0xfffffffc00f08947 */ /* 0x004fea000383ffff */
[----:B------:R-:W-:Y:S05]  /*8a10*/  BRA `(.L_x_142) ;  /* 0xffffffa400147947 */ /* 0x000fea000383ffff */
.L_x_42:
[----:B------:R-:W-:-:S07]  /*8a20*/  MOV R0, UR5 ;  /* 0x0000000500007c02 */ /* 0x000fce0008000f00 */
.L_x_143:
[----:B-1----:R1:W2:Y:S02]  /*8a30*/  SYNCS.PHASECHK.TRANS64.TRYWAIT P0, [R0+URZ], R3 ;  /* 0x00000003000075a7 */ /* 0x0022a400080011ff */
[----:B--2---:R-:W-:Y:S05]  /*8a40*/  @!P0 NANOSLEEP.SYNCS 0x989680 ;  /* 0x009896800000895d */ /* 0x004fea0003900000 */
[----:B------:R-:W2:Y:S02]  /*8a50*/  @!P0 SYNCS.PHASECHK.TRANS64 P0, [R0+URZ], R3 ;  /* 0x00000003000085a7 */ /* 0x000ea400080010ff */
[----:B--2---:R-:W-:Y:S05]  /*8a60*/  @!P0 BRA `(.L_x_143) ;  /* 0xfffffffc00f08947 */ /* 0x004fea000383ffff */
[----:B------:R-:W-:Y:S05]  /*8a70*/  BRA `(.L_x_144) ;  /* 0xffffffa400207947 */ /* 0x000fea000383ffff */
.L_x_43:
[----:B------:R-:W-:-:S07]  /*8a80*/  MOV R0, UR5 ;  /* 0x0000000500007c02 */ /* 0x000fce0008000f00 */
.L_x_145:
[----:B-1----:R1:W2:Y:S02]  /*8a90*/  SYNCS.PHASECHK.TRANS64.TRYWAIT P0, [R0+URZ], R3 ;  /* 0x00000003000075a7 */ /* 0x0022a400080011ff */
[----:B--2---:R-:W-:Y:S05]  /*8aa0*/  @!P0 NANOSLEEP.SYNCS 0x989680 ;  /* 0x009896800000895d */ /* 0x004fea0003900000 */
[----:B------:R-:W2:Y:S02]  /*8ab0*/  @!P0 SYNCS.PHASECHK.TRANS64 P0, [R0+URZ], R3 ;  /* 0x00000003000085a7 */ /* 0x000ea400080010ff */
[----:B--2---:R-:W-:Y:S05]  /*8ac0*/  @!P0 BRA `(.L_x_145) ;  /* 0xfffffffc00f08947 */ /* 0x004fea000383ffff */
[----:B------:R-:W-:Y:S05]  /*8ad0*/  BRA `(.L_x_146) ;  /* 0xffffffa4002c7947 */ /* 0x000fea000383ffff */
.L_x_44:
[----:B------:R-:W-:-:S07]  /*8ae0*/  MOV R0, UR5 ;  /* 0x0000000500007c02 */ /* 0x000fce0008000f00 */
.L_x_147:
[----:B-1----:R1:W2:Y:S02]  /*8af0*/  SYNCS.PHASECHK.TRANS64.TRYWAIT P0, [R0+URZ], R3 ;  /* 0x00000003000075a7 */ /* 0x0022a400080011ff */
[----:B--2---:R-:W-:Y:S05]  /*8b00*/  @!P0 NANOSLEEP.SYNCS 0x989680 ;  /* 0x009896800000895d */ /* 0x004fea0003900000 */
[----:B------:R-:W2:Y:S02]  /*8b10*/  @!P0 SYNCS.PHASECHK.TRANS64 P0, [R0+URZ], R3 ;  /* 0x00000003000085a7 */ /* 0x000ea400080010ff */
[----:B--2---:R-:W-:Y:S05]  /*8b20*/  @!P0 BRA `(.L_x_147) ;  /* 0xfffffffc00f08947 */ /* 0x004fea000383ffff */
[----:B------:R-:W-:Y:S05]  /*8b30*/  BRA `(.L_x_148) ;  /* 0xffffffa400387947 */ /* 0x000fea000383ffff */
.L_x_45:
[----:B------:R-:W-:-:S07]  /*8b40*/  MOV R0, UR5 ;  /* 0x0000000500007c02 */ /* 0x000fce0008000f00 */
.L_x_149:
[----:B-1----:R1:W2:Y:S02]  /*8b50*/  SYNCS.PHASECHK.TRANS64.TRYWAIT P0, [R0+URZ], R3 ;  /* 0x00000003000075a7 */ /* 0x0022a400080011ff */
[----:B--2---:R-:W-:Y:S05]  /*8b60*/  @!P0 NANOSLEEP.SYNCS 0x989680 ;  /* 0x009896800000895d */ /* 0x004fea0003900000 */
[----:B------:R-:W2:Y:S02]  /*8b70*/  @!P0 SYNCS.PHASECHK.TRANS64 P0, [R0+URZ], R3 ;  /* 0x00000003000085a7 */ /* 0x000ea400080010ff */
[----:B--2---:R-:W-:Y:S05]  /*8b80*/  @!P0 BRA `(.L_x_149) ;  /* 0xfffffffc00f08947 */ /* 0x004fea000383ffff */
[----:B------:R-:W-:Y:S05]  /*8b90*/  BRA `(.L_x_150) ;  /* 0xffffffa400447947 */ /* 0x000fea000383ffff */
.L_x_46:
[----:B------:R-:W-:-:S07]  /*8ba0*/  MOV R0, UR5 ;  /* 0x0000000500007c02 */ /* 0x000fce0008000f00 */
.L_x_151:
[----:B-1----:R1:W2:Y:S02]  /*8bb0*/  SYNCS.PHASECHK.TRANS64.TRYWAIT P0, [R0+URZ], R3 ;  /* 0x00000003000075a7 */ /* 0x0022a400080011ff */
[----:B--2---:R-:W-:Y:S05]  /*8bc0*/  @!P0 NANOSLEEP.SYNCS 0x989680 ;  /* 0x009896800000895d */ /* 0x004fea0003900000 */
[----:B------:R-:W2:Y:S02]  /*8bd0*/  @!P0 SYNCS.PHASECHK.TRANS64 P0, [R0+URZ], R3 ;  /* 0x00000003000085a7 */ /* 0x000ea400080010ff */
[----:B--2---:R-:W-:Y:S05]  /*8be0*/  @!P0 BRA `(.L_x_151) ;  /* 0xfffffffc00f08947 */ /* 0x004fea000383ffff */
[----:B------:R-:W-:Y:S05]  /*8bf0*/  BRA `(.L_x_152) ;  /* 0xffffffa400507947 */ /* 0x000fea000383ffff */
.L_x_47:
[----:B------:R-:W-:-:S07]  /*8c00*/  MOV R0, UR5 ;  /* 0x0000000500007c02 */ /* 0x000fce0008000f00 */
.L_x_153:
[----:B-1----:R1:W2:Y:S02]  /*8c10*/  SYNCS.PHASECHK.TRANS64.TRYWAIT P0, [R0+URZ], R3 ;  /* 0x00000003000075a7 */ /* 0x0022a400080011ff */
[----:B--2---:R-:W-:Y:S05]  /*8c20*/  @!P0 NANOSLEEP.SYNCS 0x989680 ;  /* 0x009896800000895d */ /* 0x004fea0003900000 */
[----:B------:R-:W2:Y:S02]  /*8c30*/  @!P0 SYNCS.PHASECHK.TRANS64 P0, [R0+URZ], R3 ;  /* 0x00000003000085a7 */ /* 0x000ea400080010ff */
[----:B--2---:R-:W-:Y:S05]  /*8c40*/  @!P0 BRA `(.L_x_153) ;  /* 0xfffffffc00f08947 */ /* 0x004fea000383ffff */
[----:B------:R-:W-:Y:S05]  /*8c50*/  BRA `(.L_x_154) ;  /* 0xffffffa4005c7947 */ /* 0x000fea000383ffff */
.L_x_48:
[----:B------:R-:W-:-:S07]  /*8c60*/  MOV R0, UR5 ;  /* 0x0000000500007c02 */ /* 0x000fce0008000f00 */
.L_x_155:
[----:B-1----:R1:W2:Y:S02]  /*8c70*/  SYNCS.PHASECHK.TRANS64.TRYWAIT P0, [R0+URZ], R3 ;  /* 0x00000003000075a7 */ /* 0x0022a400080011ff */
[----:B--2---:R-:W-:Y:S05]  /*8c80*/  @!P0 NANOSLEEP.SYNCS 0x989680 ;  /* 0x009896800000895d */ /* 0x004fea0003900000 */
[----:B------:R-:W2:Y:S02]  /*8c90*/  @!P0 SYNCS.PHASECHK.TRANS64 P0, [R0+URZ], R3 ;  /* 0x00000003000085a7 */ /* 0x000ea400080010ff */
[----:B--2---:R-:W-:Y:S05]  /*8ca0*/  @!P0 BRA `(.L_x_155) ;  /* 0xfffffffc00f08947 */ /* 0x004fea000383ffff */
[----:B------:R-:W-:Y:S05]  /*8cb0*/  BRA `(.L_x_156) ;  /* 0xffffffa400687947 */ /* 0x000fea000383ffff */
.L_x_49:
[----:B------:R-:W-:-:S07]  /*8cc0*/  MOV R0, UR5 ;  /* 0x0000000500007c02 */ /* 0x000fce0008000f00 */
.L_x_157:
[----:B-1----:R1:W2:Y:S02]  /*8cd0*/  SYNCS.PHASECHK.TRANS64.TRYWAIT P0, [R0+URZ], R3 ;  /* 0x00000003000075a7 */ /* 0x0022a400080011ff */
[----:B--2---:R-:W-:Y:S05]  /*8ce0*/  @!P0 NANOSLEEP.SYNCS 0x989680 ;  /* 0x009896800000895d */ /* 0x004fea0003900000 */
[----:B------:R-:W2:Y:S02]  /*8cf0*/  @!P0 SYNCS.PHASECHK.TRANS64 P0, [R0+URZ], R3 ;  /* 0x00000003000085a7 */ /* 0x000ea400080010ff */
[----:B--2---:R-:W-:Y:S05]  /*8d00*/  @!P0 BRA `(.L_x_157) ;  /* 0xfffffffc00f08947 */ /* 0x004fea000383ffff */
[----:B------:R-:W-:Y:S05]  /*8d10*/  BRA `(.L_x_158) ;  /* 0xffffffa400747947 */ /* 0x000fea000383ffff */
.L_x_50:
[----:B------:R-:W-:-:S07]  /*8d20*/  MOV R0, UR5 ;  /* 0x0000000500007c02 */ /* 0x000fce0008000f00 */
.L_x_159:
[----:B-1----:R1:W2:Y:S02]  /*8d30*/  SYNCS.PHASECHK.TRANS64.TRYWAIT P0, [R0+URZ], R3 ;  /* 0x00000003000075a7 */ /* 0x0022a400080011ff */
[----:B--2---:R-:W-:Y:S05]  /*8d40*/  @!P0 NANOSLEEP.SYNCS 0x989680 ;  /* 0x009896800000895d */ /* 0x004fea0003900000 */
[----:B------:R-:W2:Y:S02]  /*8d50*/  @!P0 SYNCS.PHASECHK.TRANS64 P0, [R0+URZ], R3 ;  /* 0x00000003000085a7 */ /* 0x000ea400080010ff */
[----:B--2---:R-:W-:Y:S05]  /*8d60*/  @!P0 BRA `(.L_x_159) ;  /* 0xfffffffc00f08947 */ /* 0x004fea000383ffff */
[----:B------:R-:W-:Y:S05]  /*8d70*/  BRA `(.L_x_160) ;  /* 0xffffffa400807947 */ /* 0x000fea000383ffff */
.L_x_51:
[----:B------:R-:W-:-:S07]  /*8d80*/  MOV R0, UR5 ;  /* 0x0000000500007c02 */ /* 0x000fce0008000f00 */
.L_x_161:
[----:B-1----:R1:W2:Y:S02]  /*8d90*/  SYNCS.PHASECHK.TRANS64.TRYWAIT P0, [R0+URZ], R3 ;  /* 0x00000003000075a7 */ /* 0x0022a400080011ff */
[----:B--2---:R-:W-:Y:S05]  /*8da0*/  @!P0 NANOSLEEP.SYNCS 0x989680 ;  /* 0x009896800000895d */ /* 0x004fea0003900000 */
[----:B------:R-:W2:Y:S02]  /*8db0*/  @!P0 SYNCS.PHASECHK.TRANS64 P0, [R0+URZ], R3 ;  /* 0x00000003000085a7 */ /* 0x000ea400080010ff */
[----:B--2---:R-:W-:Y:S05]  /*8dc0*/  @!P0 BRA `(.L_x_161) ;  /* 0xfffffffc00f08947 */ /* 0x004fea000383ffff */
[----:B------:R-:W-:Y:S05]  /*8dd0*/  BRA `(.L_x_162) ;  /* 0xffffffa4008c7947 */ /* 0x000fea000383ffff */
.L_x_52:
[----:B------:R-:W-:-:S07]  /*8de0*/  MOV R0, UR5 ;  /* 0x0000000500007c02 */ /* 0x000fce0008000f00 */
.L_x_163:
[----:B-1----:R1:W2:Y:S02]  /*8df0*/  SYNCS.PHASECHK.TRANS64.TRYWAIT P0, [R0+URZ], R3 ;  /* 0x00000003000075a7 */ /* 0x0022a400080011ff */
[----:B--2---:R-:W-:Y:S05]  /*8e00*/  @!P0 NANOSLEEP.SYNCS 0x989680 ;  /* 0x009896800000895d */ /* 0x004fea0003900000 */
[----:B------:R-:W2:Y:S02]  /*8e10*/  @!P0 SYNCS.PHASECHK.TRANS64 P0, [R0+URZ], R3 ;  /* 0x00000003000085a7 */ /* 0x000ea400080010ff */
[----:B--2---:R-:W-:Y:S05]  /*8e20*/  @!P0 BRA `(.L_x_163) ;  /* 0xfffffffc00f08947 */ /* 0x004fea000383ffff */
[----:B------:R-:W-:Y:S05]  /*8e30*/  BRA `(.L_x_164) ;  /* 0xffffffa400987947 */ /* 0x000fea000383ffff */
.L_x_53:
[----:B------:R-:W-:-:S07]  /*8e40*/  MOV R0, UR5 ;  /* 0x0000000500007c02 */ /* 0x000fce0008000f00 */
.L_x_165:
[----:B-1----:R1:W2:Y:S02]  /*8e50*/  SYNCS.PHASECHK.TRANS64.TRYWAIT P0, [R0+URZ], R3 ;  /* 0x00000003000075a7 */ /* 0x0022a400080011ff */
[----:B--2---:R-:W-:Y:S05]  /*8e60*/  @!P0 NANOSLEEP.SYNCS 0x989680 ;  /* 0x009896800000895d */ /* 0x004fea0003900000 */
[----:B------:R-:W2:Y:S02]  /*8e70*/  @!P0 SYNCS.PHASECHK.TRANS64 P0, [R0+URZ], R3 ;  /* 0x00000003000085a7 */ /* 0x000ea400080010ff */
[----:B--2---:R-:W-:Y:S05]  /*8e80*/  @!P0 BRA `(.L_x_165) ;  /* 0xfffffffc00f08947 */ /* 0x004fea000383ffff */
[----:B------:R-:W-:Y:S05]  /*8e90*/  BRA `(.L_x_166) ;  /* 0xffffffa400a47947 */ /* 0x000fea000383ffff */
.L_x_54:
[----:B------:R-:W-:-:S07]  /*8ea0*/  MOV R0, UR5 ;  /* 0x0000000500007c02 */ /* 0x000fce0008000f00 */
.L_x_167:
[----:B-1----:R1:W2:Y:S02]  /*8eb0*/  SYNCS.PHASECHK.TRANS64.TRYWAIT P0, [R0+URZ], R3 ;  /* 0x00000003000075a7 */ /* 0x0022a400080011ff */
[----:B--2---:R-:W-:Y:S05]  /*8ec0*/  @!P0 NANOSLEEP.SYNCS 0x989680 ;  /* 0x009896800000895d */ /* 0x004fea0003900000 */
[----:B------:R-:W2:Y:S02]  /*8ed0*/  @!P0 SYNCS.PHASECHK.TRANS64 P0, [R0+URZ], R3 ;  /* 0x00000003000085a7 */ /* 0x000ea400080010ff */
[----:B--2---:R-:W-:Y:S05]  /*8ee0*/  @!P0 BRA `(.L_x_167) ;  /* 0xfffffffc00f08947 */ /* 0x004fea000383ffff */
[----:B------:R-:W-:Y:S05]  /*8ef0*/  BRA `(.L_x_168) ;  /* 0xffffffa400b07947 */ /* 0x000fea000383ffff */
.L_x_55:
[----:B------:R-:W-:-:S07]  /*8f00*/  MOV R0, UR5 ;  /* 0x0000000500007c02 */ /* 0x000fce0008000f00 */
.L_x_169:
[----:B-1----:R1:W2:Y:S02]  /*8f10*/  SYNCS.PHASECHK.TRANS64.TRYWAIT P0, [R0+URZ], R3 ;  /* 0x00000003000075a7 */ /* 0x0022a400080011ff */
[----:B--2---:R-:W-:Y:S05]  /*8f20*/  @!P0 NANOSLEEP.SYNCS 0x989680 ;  /* 0x009896800000895d */ /* 0x004fea0003900000 */
[----:B------:R-:W2:Y:S02]  /*8f30*/  @!P0 SYNCS.PHASECHK.TRANS64 P0, [R0+URZ], R3 ;  /* 0x00000003000085a7 */ /* 0x000ea400080010ff */
[----:B--2---:R-:W-:Y:S05]  /*8f40*/  @!P0 BRA `(.L_x_169) ;  /* 0xfffffffc00f08947 */ /* 0x004fea000383ffff */
[----:B------:R-:W-:Y:S05]  /*8f50*/  BRA `(.L_x_170) ;  /* 0xffffffa400bc7947 */ /* 0x000fea000383ffff */
.L_x_56:
[----:B------:R-:W-:-:S07]  /*8f60*/  MOV R0, UR5 ;  /* 0x0000000500007c02 */ /* 0x000fce0008000f00 */
.L_x_171:
[----:B-1----:R1:W2:Y:S02]  /*8f70*/  SYNCS.PHASECHK.TRANS64.TRYWAIT P0, [R0+URZ], R3 ;  /* 0x00000003000075a7 */ /* 0x0022a400080011ff */
[----:B--2---:R-:W-:Y:S05]  /*8f80*/  @!P0 NANOSLEEP.SYNCS 0x989680 ;  /* 0x009896800000895d */ /* 0x004fea0003900000 */
[----:B------:R-:W2:Y:S02]  /*8f90*/  @!P0 SYNCS.PHASECHK.TRANS64 P0, [R0+URZ], R3 ;  /* 0x00000003000085a7 */ /* 0x000ea400080010ff */
[----:B--2---:R-:W-:Y:S05]  /*8fa0*/  @!P0 BRA `(.L_x_171) ;  /* 0xfffffffc00f08947 */ /* 0x004fea000383ffff */
[----:B------:R-:W-:Y:S05]  /*8fb0*/  BRA `(.L_x_172) ;  /* 0xffffffa400c87947 */ /* 0x000fea000383ffff */
.L_x_57:
[----:B------:R-:W-:-:S07]  /*8fc0*/  MOV R0, UR5 ;  /* 0x0000000500007c02 */ /* 0x000fce0008000f00 */
.L_x_173:
[----:B-1----:R1:W2:Y:S02]  /*8fd0*/  SYNCS.PHASECHK.TRANS64.TRYWAIT P0, [R0+URZ], R3 ;  /* 0x00000003000075a7 */ /* 0x0022a400080011ff */
[----:B--2---:R-:W-:Y:S05]  /*8fe0*/  @!P0 NANOSLEEP.SYNCS 0x989680 ;  /* 0x009896800000895d */ /* 0x004fea0003900000 */
[----:B------:R-:W2:Y:S02]  /*8ff0*/  @!P0 SYNCS.PHASECHK.TRANS64 P0, [R0+URZ], R3 ;  /* 0x00000003000085a7 */ /* 0x000ea400080010ff */
[----:B--2---:R-:W-:Y:S05]  /*9000*/  @!P0 BRA `(.L_x_173) ;  /* 0xfffffffc00f08947 */ /* 0x004fea000383ffff */
[----:B------:R-:W-:Y:S05]  /*9010*/  BRA `(.L_x_174) ;  /* 0xffffffa400d47947 */ /* 0x000fea000383ffff */
.L_x_58:
[----:B------:R-:W-:-:S07]  /*9020*/  MOV R0, UR5 ;  /* 0x0000000500007c02 */ /* 0x000fce0008000f00 */
.L_x_175:
[----:B-1----:R1:W2:Y:S02]  /*9030*/  SYNCS.PHASECHK.TRANS64.TRYWAIT P0, [R0+URZ], R3 ;  /* 0x00000003000075a7 */ /* 0x0022a400080011ff */
[----:B--2---:R-:W-:Y:S05]  /*9040*/  @!P0 NANOSLEEP.SYNCS 0x989680 ;  /* 0x009896800000895d */ /* 0x004fea0003900000 */
[----:B------:R-:W2:Y:S02]  /*9050*/  @!P0 SYNCS.PHASECHK.TRANS64 P0, [R0+URZ], R3 ;  /* 0x00000003000085a7 */ /* 0x000ea400080010ff */
[----:B--2---:R-:W-:Y:S05]  /*9060*/  @!P0 BRA `(.L_x_175) ;  /* 0xfffffffc00f08947 */ /* 0x004fea000383ffff */
[----:B------:R-:W-:Y:S05]  /*9070*/  BRA `(.L_x_176) ;  /* 0xffffffa400e07947 */ /* 0x000fea000383ffff */
.L_x_59:
[----:B------:R-:W-:-:S07]  /*9080*/  MOV R0, UR5 ;  /* 0x0000000500007c02 */ /* 0x000fce0008000f00 */
.L_x_177:
[----:B-1----:R1:W2:Y:S02]  /*9090*/  SYNCS.PHASECHK.TRANS64.TRYWAIT P0, [R0+URZ], R3 ;  /* 0x00000003000075a7 */ /* 0x0022a400080011ff */
[----:B--2---:R-:W-:Y:S05]  /*90a0*/  @!P0 NANOSLEEP.SYNCS 0x989680 ;  /* 0x009896800000895d */ /* 0x004fea0003900000 */
[----:B------:R-:W2:Y:S02]  /*90b0*/  @!P0 SYNCS.PHASECHK.TRANS64 P0, [R0+URZ], R3 ;  /* 0x00000003000085a7 */ /* 0x000ea400080010ff */
[----:B--2---:R-:W-:Y:S05]  /*90c0*/  @!P0 BRA `(.L_x_177) ;  /* 0xfffffffc00f08947 */ /* 0x004fea000383ffff */
[----:B------:R-:W-:Y:S05]  /*90d0*/  BRA `(.L_x_178) ;  /* 0xffffffa400ec7947 */ /* 0x000fea000383ffff */
.L_x_60:
[----:B------:R-:W-:-:S07]  /*90e0*/  MOV R0, UR5 ;  /* 0x0000000500007c02 */ /* 0x000fce0008000f00 */
.L_x_179:
[----:B-1----:R1:W2:Y:S02]  /*90f0*/  SYNCS.PHASECHK.TRANS64.TRYWAIT P0, [R0+URZ], R3 ;  /* 0x00000003000075a7 */ /* 0x0022a400080011ff */
[----:B--2---:R-:W-:Y:S05]  /*9100*/  @!P0 NANOSLEEP.SYNCS 0x989680 ;  /* 0x009896800000895d */ /* 0x004fea0003900000 */
[----:B------:R-:W2:Y:S02]  /*9110*/  @!P0 SYNCS.PHASECHK.TRANS64 P0, [R0+URZ], R3 ;  /* 0x00000003000085a7 */ /* 0x000ea400080010ff */
[----:B--2---:R-:W-:Y:S05]  /*9120*/  @!P0 BRA `(.L_x_179) ;  /* 0xfffffffc00f08947 */ /* 0x004fea000383ffff */
[----:B------:R-:W-:Y:S05]  /*9130*/  BRA `(.L_x_180) ;  /* 0xffffffa400f87947 */ /* 0x000fea000383ffff */
.L_x_61:
[----:B------:R-:W-:-:S07]  /*9140*/  MOV R0, UR5 ;  /* 0x0000000500007c02 */ /* 0x000fce0008000f00 */
.L_x_181:
[----:B-1----:R1:W2:Y:S02]  /*9150*/  SYNCS.PHASECHK.TRANS64.TRYWAIT P0, [R0+URZ], R3 ;  /* 0x00000003000075a7 */ /* 0x0022a400080011ff */
[----:B--2---:R-:W-:Y:S05]  /*9160*/  @!P0 NANOSLEEP.SYNCS 0x989680 ;  /* 0x009896800000895d */ /* 0x004fea0003900000 */
[----:B------:R-:W2:Y:S02]  /*9170*/  @!P0 SYNCS.PHASECHK.TRANS64 P0, [R0+URZ], R3 ;  /* 0x00000003000085a7 */ /* 0x000ea400080010ff */
[----:B--2---:R-:W-:Y:S05]  /*9180*/  @!P0 BRA `(.L_x_181) ;  /* 0xfffffffc00f08947 */ /* 0x004fea000383ffff */
[----:B------:R-:W-:Y:S05]  /*9190*/  BRA `(.L_x_182) ;  /* 0xffffffa800047947 */ /* 0x000fea000383ffff */
.L_x_62:
[----:B------:R-:W-:-:S07]  /*91a0*/  MOV R0, UR5 ;  /* 0x0000000500007c02 */ /* 0x000fce0008000f00 */
.L_x_183:
[----:B-1----:R1:W2:Y:S02]  /*91b0*/  SYNCS.PHASECHK.TRANS64.TRYWAIT P0, [R0+URZ], R3 ;  /* 0x00000003000075a7 */ /* 0x0022a400080011ff */
[----:B--2---:R-:W-:Y:S05]  /*91c0*/  @!P0 NANOSLEEP.SYNCS 0x989680 ;  /* 0x009896800000895d */ /* 0x004fea0003900000 */
[----:B------:R-:W2:Y:S02]  /*91d0*/  @!P0 SYNCS.PHASECHK.TRANS64 P0, [R0+URZ], R3 ;  /* 0x00000003000085a7 */ /* 0x000ea400080010ff */
[----:B--2---:R-:W-:Y:S05]  /*91e0*/  @!P0 BRA `(.L_x_183) ;  /* 0xfffffffc00f08947 */ /* 0x004fea000383ffff */
[----:B------:R-:W-:Y:S05]  /*91f0*/  BRA `(.L_x_184) ;  /* 0xffffffa800107947 */ /* 0x000fea000383ffff */
.L_x_63:
[----:B------:R-:W-:-:S07]  /*9200*/  MOV R0, UR5 ;  /* 0x0000000500007c02 */ /* 0x000fce0008000f00 */
.L_x_185:
[----:B-1----:R1:W2:Y:S02]  /*9210*/  SYNCS.PHASECHK.TRANS64.TRYWAIT P0, [R0+URZ], R3 ;  /* 0x00000003000075a7 */ /* 0x0022a400080011ff */
[----:B--2---:R-:W-:Y:S05]  /*9220*/  @!P0 NANOSLEEP.SYNCS 0x989680 ;  /* 0x009896800000895d */ /* 0x004fea0003900000 */
[----:B------:R-:W2:Y:S02]  /*9230*/  @!P0 SYNCS.PHASECHK.TRANS64 P0, [R0+URZ], R3 ;  /* 0x00000003000085a7 */ /* 0x000ea400080010ff */
[----:B--2---:R-:W-:Y:S05]  /*9240*/  @!P0 BRA `(.L_x_185) ;  /* 0xfffffffc00f08947 */ /* 0x004fea000383ffff */
[----:B------:R-:W-:Y:S05]  /*9250*/  BRA `(.L_x_186) ;  /* 0xffffffa8001c7947 */ /* 0x000fea000383ffff */
.L_x_64:
[----:B------:R-:W-:-:S07]  /*9260*/  MOV R0, UR5 ;  /* 0x0000000500007c02 */ /* 0x000fce0008000f00 */
.L_x_187:
[----:B-1----:R1:W2:Y:S02]  /*9270*/  SYNCS.PHASECHK.TRANS64.TRYWAIT P0, [R0+URZ], R3 ;  /* 0x00000003000075a7 */ /* 0x0022a400080011ff */
[----:B--2---:R-:W-:Y:S05]  /*9280*/  @!P0 NANOSLEEP.SYNCS 0x989680 ;  /* 0x009896800000895d */ /* 0x004fea0003900000 */
[----:B------:R-:W2:Y:S02]  /*9290*/  @!P0 SYNCS.PHASECHK.TRANS64 P0, [R0+URZ], R3 ;  /* 0x00000003000085a7 */ /* 0x000ea400080010ff */
[----:B--2---:R-:W-:Y:S05]  /*92a0*/  @!P0 BRA `(.L_x_187) ;  /* 0xfffffffc00f08947 */ /* 0x004fea000383ffff */
[----:B------:R-:W-:Y:S05]  /*92b0*/  BRA `(.L_x_188) ;  /* 0xffffffa800287947 */ /* 0x000fea000383ffff */
.L_x_65:
[----:B------:R-:W-:-:S07]  /*92c0*/  MOV R0, UR5 ;  /* 0x0000000500007c02 */ /* 0x000fce0008000f00 */
.L_x_189:
[----:B-1----:R1:W2:Y:S02]  /*92d0*/  SYNCS.PHASECHK.TRANS64.TRYWAIT P0, [R0+URZ], R3 ;  /* 0x00000003000075a7 */ /* 0x0022a400080011ff */
[----:B--2---:R-:W-:Y:S05]  /*92e0*/  @!P0 NANOSLEEP.SYNCS 0x989680 ;  /* 0x009896800000895d */ /* 0x004fea0003900000 */
[----:B------:R-:W2:Y:S02]  /*92f0*/  @!P0 SYNCS.PHASECHK.TRANS64 P0, [R0+URZ], R3 ;  /* 0x00000003000085a7 */ /* 0x000ea400080010ff */
[----:B--2---:R-:W-:Y:S05]  /*9300*/  @!P0 BRA `(.L_x_189) ;  /* 0xfffffffc00f08947 */ /* 0x004fea000383ffff */
[----:B------:R-:W-:Y:S05]  /*9310*/  BRA `(.L_x_190) ;  /* 0xffffffa800347947 */ /* 0x000fea000383ffff */
.L_x_68:
[----:B------:R-:W-:-:S07]  /*9320*/  MOV R4, UR4 ;  /* 0x0000000400047c02 */ /* 0x000fce0008000f00 */
.L_x_191:
[----:B-1----:R1:W2:Y:S02]  /*9330*/  SYNCS.PHASECHK.TRANS64.TRYWAIT P1, [R4+URZ+0x1e8], R6 ;  /* 0x0001e806040075a7 */ /* 0x0022a400080211ff */
[----:B--2---:R-:W-:Y:S05]  /*9340*/  @!P1 NANOSLEEP.SYNCS 0x989680 ;  /* 0x009896800000995d */ /* 0x004fea0003900000 */
[----:B------:R-:W2:Y:S02]  /*9350*/  @!P1 SYNCS.PHASECHK.TRANS64 P1, [R4+URZ+0x1e8], R6 ;  /* 0x0001e806040095a7 */ /* 0x000ea400080210ff */
[----:B--2---:R-:W-:Y:S05]  /*9360*/  @!P1 BRA `(.L_x_191) ;  /* 0xfffffffc00f09947 */ /* 0x004fea000383ffff */
[----:B------:R-:W-:Y:S05]  /*9370*/  BRA `(.L_x_192) ;  /* 0xffffffa800a07947 */ /* 0x000fea000383ffff */
.L_x_69:
[----:B-1----:R-:W-:-:S07]  /*9380*/  MOV R4, UR4 ;  /* 0x0000000400047c02 */ /* 0x002fce0008000f00 */
.L_x_193:
[----:B-1----:R1:W2:Y:S02]  /*9390*/  SYNCS.PHASECHK.TRANS64.TRYWAIT P1, [R4+URZ+0x1e0], R5 ;  /* 0x0001e005040075a7 */ /* 0x0022a400080211ff */
[----:B--2---:R-:W-:Y:S05]  /*93a0*/  @!P1 NANOSLEEP.SYNCS 0x989680 ;  /* 0x009896800000995d */ /* 0x004fea0003900000 */
[----:B------:R-:W2:Y:S02]  /*93b0*/  @!P1 SYNCS.PHASECHK.TRANS64 P1, [R4+URZ+0x1e0], R5 ;  /* 0x0001e005040095a7 */ /* 0x000ea400080210ff */
[----:B--2---:R-:W-:Y:S05]  /*93c0*/  @!P1 BRA `(.L_x_193) ;  /* 0xfffffffc00f09947 */ /* 0x004fea000383ffff */
[----:B------:R-:W-:Y:S05]  /*93d0*/  BRA `(.L_x_194) ;  /* 0xffffffa800a87947 */ /* 0x000fea000383ffff */
.L_x_77:
[----:B------:R-:W-:-:S07]  /*93e0*/  MOV R2, UR18 ;  /* 0x0000001200027c02 */ /* 0x000fce0008000f00 */
.L_x_195:
[----:B-1----:R1:W2:Y:S02]  /*93f0*/  SYNCS.PHASECHK.TRANS64.TRYWAIT P0, [R2+URZ+0x1e0], R4 ;  /* 0x0001e004020075a7 */ /* 0x0022a400080011ff */
[----:B--2---:R-:W-:Y:S05]  /*9400*/  @!P0 NANOSLEEP.SYNCS 0x989680 ;  /* 0x009896800000895d */ /* 0x004fea0003900000 */
[----:B------:R-:W2:Y:S02]  /*9410*/  @!P0 SYNCS.PHASECHK.TRANS64 P0, [R2+URZ+0x1e0], R4 ;  /* 0x0001e004020085a7 */ /* 0x000ea400080010ff */
[----:B--2---:R-:W-:Y:S05]  /*9420*/  @!P0 BRA `(.L_x_195) ;  /* 0xfffffffc00f08947 */ /* 0x004fea000383ffff */
[----:B------:R-:W-:Y:S05]  /*9430*/  BRA `(.L_x_196) ;  /* 0xffffffb000287947 */ /* 0x000fea000383ffff */
.L_x_78:
[----:B------:R-:W-:-:S07]  /*9440*/  MOV R4, UR23 ;  /* 0x0000001700047c02 */ /* 0x000fce0008000f00 */
.L_x_197:
[----:B-1----:R1:W2:Y:S02]  /*9450*/  SYNCS.PHASECHK.TRANS64.TRYWAIT P0, [R4+URZ+0x200], R2 ;  /* 0x00020002040075a7 */ /* 0x0022a400080011ff */
[----:B--2---:R-:W-:Y:S05]  /*9460*/  @!P0 NANOSLEEP.SYNCS 0x989680 ;  /* 0x009896800000895d */ /* 0x004fea0003900000 */
[----:B------:R-:W2:Y:S02]  /*9470*/  @!P0 SYNCS.PHASECHK.TRANS64 P0, [R4+URZ+0x200], R2 ;  /* 0x00020002040085a7 */ /* 0x000ea400080010ff */
[----:B--2---:R-:W-:Y:S05]  /*9480*/  @!P0 BRA `(.L_x_197) ;  /* 0xfffffffc00f08947 */ /* 0x004fea000383ffff */
[----:B------:R-:W-:Y:S05]  /*9490*/  BRA `(.L_x_198) ;  /* 0xffffffb000447947 */ /* 0x000fea000383ffff */
.L_x_81:
[----:B-1----:R-:W-:Y:S07]  /*94a0*/  MOV R2, UR16 ;  /* 0x0000001000027c02 */ /* 0x002fee0008000f00 */
.L_x_199:
[----:B-1----:R1:W2:Y:S02]  /*94b0*/  SYNCS.PHASECHK.TRANS64.TRYWAIT P0, [R2+URZ], R5 ;  /* 0x00000005020075a7 */ /* 0x0022a400080011ff */
[----:B--2---:R-:W-:Y:S05]  /*94c0*/  @!P0 NANOSLEEP.SYNCS 0x989680 ;  /* 0x009896800000895d */ /* 0x004fea0003900000 */
[----:B------:R-:W2:Y:S02]  /*94d0*/  @!P0 SYNCS.PHASECHK.TRANS64 P0, [R2+URZ], R5 ;  /* 0x00000005020085a7 */ /* 0x000ea400080010ff */
[----:B--2---:R-:W-:Y:S05]  /*94e0*/  @!P0 BRA `(.L_x_199) ;  /* 0xfffffffc00f08947 */ /* 0x004fea000383ffff */
[----:B------:R-:W-:Y:S05]  /*94f0*/  BRA `(.L_x_80) ;  /* 0xffffffb000687947 */ /* 0x000fea000383ffff */
.L_x_84:
[----:B------:R-:W-:-:S07]  /*9500*/  MOV R2, UR4 ;  /* 0x0000000400027c02 */ /* 0x000fce0008000f00 */
.L_x_200:
[----:B-1----:R1:W3:Y:S02]  /*9510*/  SYNCS.PHASECHK.TRANS64.TRYWAIT P0, [R2+URZ], R3 ;  /* 0x00000003020075a7 */ /* 0x0022e400080011ff */
[----:B---3--:R-:W-:Y:S05]  /*9520*/  @!P0 NANOSLEEP.SYNCS 0x989680 ;  /* 0x009896800000895d */ /* 0x008fea0003900000 */
[----:B------:R-:W3:Y:S02]  /*9530*/  @!P0 SYNCS.PHASECHK.TRANS64 P0, [R2+URZ], R3 ;  /* 0x00000003020085a7 */ /* 0x000ee400080010ff */
[----:B---3--:R-:W-:Y:S05]  /*9540*/  @!P0 BRA `(.L_x_200) ;  /* 0xfffffffc00f08947 */ /* 0x008fea000383ffff */
[----:B------:R-:W-:Y:S05]  /*9550*/  BRA `(.L_x_201) ;  /* 0xffffffb400347947 */ /* 0x000fea000383ffff */
.L_x_85:
[----:B------:R-:W-:-:S07]  /*9560*/  MOV R2, UR4 ;  /* 0x0000000400027c02 */ /* 0x000fce0008000f00 */
.L_x_202:
[----:B-1----:R1:W2:Y:S02]  /*9570*/  SYNCS.PHASECHK.TRANS64.TRYWAIT P0, [R2+URZ], R3 ;  /* 0x00000003020075a7 */ /* 0x0022a400080011ff */
[----:B--2---:R-:W-:Y:S05]  /*9580*/  @!P0 NANOSLEEP.SYNCS 0x989680 ;  /* 0x009896800000895d */ /* 0x004fea0003900000 */
[----:B------:R-:W2:Y:S02]  /*9590*/  @!P0 SYNCS.PHASECHK.TRANS64 P0, [R2+URZ], R3 ;  /* 0x00000003020085a7 */ /* 0x000ea400080010ff */
[----:B--2---:R-:W-:Y:S05]  /*95a0*/  @!P0 BRA `(.L_x_202) ;  /* 0xfffffffc00f08947 */ /* 0x004fea000383ffff */
[----:B------:R-:W-:Y:S05]  /*95b0*/  BRA `(.L_x_203) ;  /* 0xffffffb400407947 */ /* 0x000fea000383ffff */
.L_x_90:
[----:B------:R-:W-:Y:S07]  /*95c0*/  MOV R0, UR24 ;  /* 0x0000001800007c02 */ /* 0x000fee0008000f00 */
.L_x_204:
[----:B---3--:R3:W4:Y:S02]  /*95d0*/  SYNCS.PHASECHK.TRANS64.TRYWAIT P0, [R0+URZ+0x1e0], R2 ;  /* 0x0001e002000075a7 */ /* 0x00872400080011ff */
[----:B----4-:R-:W-:Y:S05]  /*95e0*/  @!P0 NANOSLEEP.SYNCS 0x989680 ;  /* 0x009896800000895d */ /* 0x010fea0003900000 */
[----:B------:R-:W4:Y:S02]  /*95f0*/  @!P0 SYNCS.PHASECHK.TRANS64 P0, [R0+URZ+0x1e0], R2 ;  /* 0x0001e002000085a7 */ /* 0x000f2400080010ff */
[----:B----4-:R-:W-:Y:S05]  /*9600*/  @!P0 BRA `(.L_x_204) ;  /* 0xfffffffc00f08947 */ /* 0x010fea000383ffff */
[----:B------:R-:W-:Y:S05]  /*9610*/  BRA `(.L_x_205) ;  /* 0xffffffb800847947 */ /* 0x000fea000383ffff */
.L_x_93:
[----:B------:R-:W-:Y:S07]  /*9620*/  MOV R0, UR24 ;  /* 0x0000001800007c02 */ /* 0x000fee0008000f00 */
.L_x_206:
[----:B-1----:R1:W3:Y:S02]  /*9630*/  SYNCS.PHASECHK.TRANS64.TRYWAIT P2, [R0+URZ+0x1d8], R2 ;  /* 0x0001d802000075a7 */ /* 0x0022e400080411ff */
[----:B---3--:R-:W-:Y:S05]  /*9640*/  @!P2 NANOSLEEP.SYNCS 0x989680 ;  /* 0x009896800000a95d */ /* 0x008fea0003900000 */
[----:B------:R-:W3:Y:S02]  /*9650*/  @!P2 SYNCS.PHASECHK.TRANS64 P2, [R0+URZ+0x1d8], R2 ;  /* 0x0001d8020000a5a7 */ /* 0x000ee400080410ff */
[----:B---3--:R-:W-:Y:S05]  /*9660*/  @!P2 BRA `(.L_x_206) ;  /* 0xfffffffc00f0a947 */ /* 0x008fea000383ffff */
[----:B------:R-:W-:Y:S05]  /*9670*/  BRA `(.L_x_92) ;  /* 0xffffffbc00e47947 */ /* 0x000fea000383ffff */
.L_x_96:
[----:B------:R-:W-:Y:S07]  /*9680*/  MOV R2, UR7 ;  /* 0x0000000700027c02 */ /* 0x000fee0008000f00 */
.L_x_207:
[----:B-1----:R1:W3:Y:S02]  /*9690*/  SYNCS.PHASECHK.TRANS64.TRYWAIT P1, [R2+URZ+0x1b8], R8 ;  /* 0x0001b808020075a7 */ /* 0x0022e400080211ff */
[----:B---3--:R-:W-:Y:S05]  /*96a0*/  @!P1 NANOSLEEP.SYNCS 0x989680 ;  /* 0x009896800000995d */ /* 0x008fea0003900000 */
[----:B------:R-:W3:Y:S02]  /*96b0*/  @!P1 SYNCS.PHASECHK.TRANS64 P1, [R2+URZ+0x1b8], R8 ;  /* 0x0001b808020095a7 */ /* 0x000ee400080210ff */
[----:B---3--:R-:W-:Y:S05]  /*96c0*/  @!P1 BRA `(.L_x_207) ;  /* 0xfffffffc00f09947 */ /* 0x008fea000383ffff */
[----:B------:R-:W-:Y:S05]  /*96d0*/  BRA `(.L_x_208) ;  /* 0xffffffc000a07947 */ /* 0x000fea000383ffff */
.L_x_97:
[----:B------:R-:W-:Y:S07]  /*96e0*/  MOV R0, UR4 ;  /* 0x0000000400007c02 */ /* 0x000fee0008000f00 */
.L_x_209:
[----:B-1----:R1:W3:Y:S02]  /*96f0*/  SYNCS.PHASECHK.TRANS64.TRYWAIT P0, [R0+URZ+0x1b8], R2 ;  /* 0x0001b802000075a7 */ /* 0x0022e400080011ff */
[----:B---3--:R-:W-:Y:S05]  /*9700*/  @!P0 NANOSLEEP.SYNCS 0x989680 ;  /* 0x009896800000895d */ /* 0x008fea0003900000 */
[----:B------:R-:W3:Y:S02]  /*9710*/  @!P0 SYNCS.PHASECHK.TRANS64 P0, [R0+URZ+0x1b8], R2 ;  /* 0x0001b802000085a7 */ /* 0x000ee400080010ff */
[----:B---3--:R-:W-:Y:S05]  /*9720*/  @!P0 BRA `(.L_x_209) ;  /* 0xfffffffc00f08947 */ /* 0x008fea000383ffff */
[----:B------:R-:W-:Y:S05]  /*9730*/  BRA `(.L_x_210) ;  /* 0xffffffc400107947 */ /* 0x000fea000383ffff */
.L_x_99:
[----:B------:R-:W-:-:S07]  /*9740*/  MOV R0, UR4 ;  /* 0x0000000400007c02 */ /* 0x000fce0008000f00 */
.L_x_211:
[----:B-1----:R1:W4:Y:S02]  /*9750*/  SYNCS.PHASECHK.TRANS64.TRYWAIT P0, [R0+URZ], R2 ;  /* 0x00000002000075a7 */ /* 0x00232400080011ff */
[----:B----4-:R-:W-:Y:S05]  /*9760*/  @!P0 NANOSLEEP.SYNCS 0x989680 ;  /* 0x009896800000895d */ /* 0x010fea0003900000 */
[----:B------:R-:W4:Y:S02]  /*9770*/  @!P0 SYNCS.PHASECHK.TRANS64 P0, [R0+URZ], R2 ;  /* 0x00000002000085a7 */ /* 0x000f2400080010ff */
[----:B----4-:R-:W-:Y:S05]  /*9780*/  @!P0 BRA `(.L_x_211) ;  /* 0xfffffffc00f08947 */ /* 0x010fea000383ffff */
[----:B------:R-:W-:Y:S05]  /*9790*/  BRA `(.L_x_212) ;  /* 0xffffffc400947947 */ /* 0x000fea000383ffff */
.L_x_100:
[----:B------:R-:W-:-:S07]  /*97a0*/  MOV R0, UR5 ;  /* 0x0000000500007c02 */ /* 0x000fce0008000f00 */
.L_x_213:
[----:B-1----:R1:W3:Y:S02]  /*97b0*/  SYNCS.PHASECHK.TRANS64.TRYWAIT P0, [R0+URZ], R2 ;  /* 0x00000002000075a7 */ /* 0x0022e400080011ff */
[----:B---3--:R-:W-:Y:S05]  /*97c0*/  @!P0 NANOSLEEP.SYNCS 0x989680 ;  /* 0x009896800000895d */ /* 0x008fea0003900000 */
[----:B------:R-:W3:Y:S02]  /*97d0*/  @!P0 SYNCS.PHASECHK.TRANS64 P0, [R0+URZ], R2 ;  /* 0x00000002000085a7 */ /* 0x000ee400080010ff */
[----:B---3--:R-:W-:Y:S05]  /*97e0*/  @!P0 BRA `(.L_x_213) ;  /* 0xfffffffc00f08947 */ /* 0x008fea000383ffff */
[----:B------:R-:W-:Y:S05]  /*97f0*/  BRA `(.L_x_214) ;  /* 0xffffffc400a07947 */ /* 0x000fea000383ffff */
.L_x_102:
[----:B------:R-:W-:Y:S07]  /*9800*/  MOV R0, UR49 ;  /* 0x0000003100007c02 */ /* 0x000fee0008000f00 */
.L_x_215:
[----:B-1----:R1:W2:Y:S02]  /*9810*/  SYNCS.PHASECHK.TRANS64.TRYWAIT P0, [R0+URZ+0x1e0], R2 ;  /* 0x0001e002000075a7 */ /* 0x0022a400080011ff */
[----:B--2---:R-:W-:Y:S05]  /*9820*/  @!P0 NANOSLEEP.SYNCS 0x989680 ;  /* 0x009896800000895d */ /* 0x004fea0003900000 */
[----:B------:R-:W2:Y:S02]  /*9830*/  @!P0 SYNCS.PHASECHK.TRANS64 P0, [R0+URZ+0x1e0], R2 ;  /* 0x0001e002000085a7 */ /* 0x000ea400080010ff */
[----:B--2---:R-:W-:Y:S05]  /*9840*/  @!P0 BRA `(.L_x_215) ;  /* 0xfffffffc00f08947 */ /* 0x004fea000383ffff */
[----:B------:R-:W-:Y:S05]  /*9850*/  BRA `(.L_x_216) ;  /* 0xffffffc800a07947 */ /* 0x000fea000383ffff */
.L_x_112:
[----:B-1----:R1:W2:Y:S02]  /*9860*/  SYNCS.PHASECHK.TRANS64.TRYWAIT P1, [R0+URZ+0x1a0], R4 ;  /* 0x0001a004000075a7 */ /* 0x0022a400080211ff */
[----:B--2---:R-:W-:Y:S05]  /*9870*/  @!P1 NANOSLEEP.SYNCS 0x989680 ;  /* 0x009896800000995d */ /* 0x004fea0003900000 */
[----:B------:R-:W2:Y:S02]  /*9880*/  @!P1 SYNCS.PHASECHK.TRANS64 P1, [R0+URZ+0x1a0], R4 ;  /* 0x0001a004000095a7 */ /* 0x000ea400080210ff */
[----:B--2---:R-:W-:Y:S05]  /*9890*/  @!P1 BRA `(.L_x_112) ;  /* 0xfffffffc00f09947 */ /* 0x004fea000383ffff */
[----:B------:R-:W-:Y:S05]  /*98a0*/  BRA `(.L_x_111) ;  /* 0xffffffd800747947 */ /* 0x000fea000383ffff */
.L_x_114:
[----:B--2---:R2:W4:Y:S02]  /*98b0*/  SYNCS.PHASECHK.TRANS64.TRYWAIT P0, [R27+URZ+0x1f0], R3 ;  /* 0x0001f0031b0075a7 */ /* 0x00452400080011ff */
[----:B----4-:R-:W-:Y:S05]  /*98c0*/  @!P0 NANOSLEEP.SYNCS 0x989680 ;  /* 0x009896800000895d */ /* 0x010fea0003900000 */
[----:B------:R-:W4:Y:S02]  /*98d0*/  @!P0 SYNCS.PHASECHK.TRANS64 P0, [R27+URZ+0x1f0], R3 ;  /* 0x0001f0031b0085a7 */ /* 0x000f2400080010ff */
[----:B----4-:R-:W-:Y:S05]  /*98e0*/  @!P0 BRA `(.L_x_114) ;  /* 0xfffffffc00f08947 */ /* 0x010fea000383ffff */
[----:B------:R-:W-:Y:S05]  /*98f0*/  BRA `(.L_x_113) ;  /* 0xffffffd800c47947 */ /* 0x000fea000383ffff */
.L_x_125:
[----:B-1----:R1:W2:Y:S02]  /*9900*/  SYNCS.PHASECHK.TRANS64.TRYWAIT P0, [R3+URZ+0x1a0], R69 ;  /* 0x0001a045030075a7 */ /* 0x0022a400080011ff */
[----:B--2---:R-:W-:Y:S05]  /*9910*/  @!P0 NANOSLEEP.SYNCS 0x989680 ;  /* 0x009896800000895d */ /* 0x004fea0003900000 */
[----:B------:R-:W2:Y:S02]  /*9920*/  @!P0 SYNCS.PHASECHK.TRANS64 P0, [R3+URZ+0x1a0], R69 ;  /* 0x0001a045030085a7 */ /* 0x000ea400080010ff */
[----:B--2---:R-:W-:Y:S05]  /*9930*/  @!P0 BRA `(.L_x_125) ;  /* 0xfffffffc00f08947 */ /* 0x004fea000383ffff */
[----:B------:R-:W-:Y:S05]  /*9940*/  BRA `(.L_x_124) ;  /* 0xffffffe000e47947 */ /* 0x000fea000383ffff */
        .weak           $__internal_0_$__cuda_sm10x_tcgen05_guardrail_trap_col_being_dealloced_not_returned_by_alloc
        .type           $__internal_0_$__cuda_sm10x_tcgen05_guardrail_trap_col_being_dealloced_not_returned_by_alloc,@function
        .size           $__internal_0_$__cuda_sm10x_tcgen05_guardrail_trap_col_being_dealloced_not_returned_by_alloc,($__internal_1_$__cuda_sm10x_tcgen05_guardrail_trap_phase_invalid_during_alloc - $__internal_0_$__cuda_sm10x_tcgen05_guardrail_trap_col_being_dealloced_not_returned_by_alloc)
$__internal_0_$__cuda_sm10x_tcgen05_guardrail_trap_col_being_dealloced_not_returned_by_alloc:
[----:B------:R-:W-:Y:S05]  /*9950*/  BPT.TRAP 0x1 ;  /* 0x000000040000795c */ /* 0x000fea0000300000 */
[----:B------:R-:W-:-:S04]  /*9960*/  MOV R3, 0x0 ;  /* 0x0000000000037802 */ /* 0x000fc80000000f00 */
[----:B------:R-:W-:Y:S05]  /*9970*/  RET.REL.NODEC R2 `(_ZN7cutlass13device_kernelINS_4conv6kernel13ConvUniversalINS1_16ConvProblemShapeILNS1_8OperatorE1ELi3EEENS1_10collective14CollectiveConvINS1_47MainloopSm100TmaUmmaWarpSpecializedImplicitGemmILS5_1ELi26ELi3ELi1ELi2EN4cute5tupleIJNSA_1CILi2EEENSC_ILi1EEESE_EEEEENSB_IJNSC_ILi64EEESH_NSB_IJNSC_ILi32EEEEEEEEENS_10bfloat16_tESL_NSA_8TiledMMAINSA_8MMA_AtomIJNSA_20SM100_MMA_F16BF16_SSISL_SL_fLi64ELi64ELNSA_4UMMA5MajorE0ELSQ_1ELNSP_7ScaleInE0ELSR_0EEEEEENSA_6LayoutINSB_IJSE_SE_SE_EEENSB_IJNSC_ILi0EEESW_SW_EEEEENSB_IJNSA_10UnderscoreESZ_SZ_EEEEENS7_6detail27Sm100ImplicitGemmTileTraitsINSA_20SM90_TMA_LOAD_IM2COLENSA_14ComposedLayoutINSA_7SwizzleILi2ELi4ELi3EEENSA_18smem_ptr_flag_bitsILi16EEENSU_INSB_IJNSC_ILi8EEESI_EEENSB_IJSI_SE_EEEEEEEvEENS13_INSA_23SM90_TMA_LOAD_MULTICASTENS15_INS16_ILi3ELi4ELi3EEES19_NSU_INSB_IJSH_S1A_EEENSB_IJSE_SH_EEEEEEEvEEEENS_8epilogue10collective18CollectiveEpilogueINS1O_23Sm100TmaWarpSpecializedILi3ELi2ELi16ELb1ELb0EEEJSK_NSB_IJNSU_ISH_SE_EENSU_ISI_SE_EEEEESL_NSB_IJNSB_IJllllEEESE_SW_EEESL_S1X_NS1O_6fusion15FusionCallbacksIS1S_NS1Y_17LinearCombinationISL_fSL_fLNS_15FloatRoundStyleE2EEESK_S1V_JEEENSA_5SM1004TMEM4LOAD26SM100_TMEM_LOAD_16dp256b4xES14_S1E_NSA_17SM75_U32x4_LDSM_NENSA_21SM90_TMA_STORE_IM2COLES1E_NSA_17SM90_U32x4_STSM_NENSA_39AutoVectorizingCopyWithAssumedAlignmentILi128EEEEEEvvEEEEvNT_6ParamsE) ;  /* 0xffffff6402a07950 */ /* 0x000fea0003c3ffff */
        .weak           $__internal_1_$__cuda_sm10x_tcgen05_guardrail_trap_phase_invalid_during_alloc
        .type           $__internal_1_$__cuda_sm10x_tcgen05_guardrail_trap_phase_invalid_during_alloc,@function
        .size           $__internal_1_$__cuda_sm10x_tcgen05_guardrail_trap_phase_invalid_during_alloc,($__internal_2_$__cuda_sm10x_tcgen05_guardrail_trap_unallocated_columns_being_dealloced - $__internal_1_$__cuda_sm10x_tcgen05_guardrail_trap_phase_invalid_during_alloc)
$__internal_1_$__cuda_sm10x_tcgen05_guardrail_trap_phase_invalid_during_alloc:
[----:B------:R-:W-:Y:S05]  /*9980*/  BPT.TRAP 0x1 ;  /* 0x000000040000795c */ /* 0x000fea0000300000 */
[----:B------:R-:W-:-:S04]  /*9990*/  HFMA2 R5, -RZ, RZ, 0, 0 ;  /* 0x00000000ff057431 */ /* 0x000fc800000001ff */
[----:B------:R-:W-:Y:S05]  /*99a0*/  RET.REL.NODEC R4 `(_ZN7cutlass13device_kernelINS_4conv6kernel13ConvUniversalINS1_16ConvProblemShapeILNS1_8OperatorE1ELi3EEENS1_10collective14CollectiveConvINS1_47MainloopSm100TmaUmmaWarpSpecializedImplicitGemmILS5_1ELi26ELi3ELi1ELi2EN4cute5tupleIJNSA_1CILi2EEENSC_ILi1EEESE_EEEEENSB_IJNSC_ILi64EEESH_NSB_IJNSC_ILi32EEEEEEEEENS_10bfloat16_tESL_NSA_8TiledMMAINSA_8MMA_AtomIJNSA_20SM100_MMA_F16BF16_SSISL_SL_fLi64ELi64ELNSA_4UMMA5MajorE0ELSQ_1ELNSP_7ScaleInE0ELSR_0EEEEEENSA_6LayoutINSB_IJSE_SE_SE_EEENSB_IJNSC_ILi0EEESW_SW_EEEEENSB_IJNSA_10UnderscoreESZ_SZ_EEEEENS7_6detail27Sm100ImplicitGemmTileTraitsINSA_20SM90_TMA_LOAD_IM2COLENSA_14ComposedLayoutINSA_7SwizzleILi2ELi4ELi3EEENSA_18smem_ptr_flag_bitsILi16EEENSU_INSB_IJNSC_ILi8EEESI_EEENSB_IJSI_SE_EEEEEEEvEENS13_INSA_23SM90_TMA_LOAD_MULTICASTENS15_INS16_ILi3ELi4ELi3EEES19_NSU_INSB_IJSH_S1A_EEENSB_IJSE_SH_EEEEEEEvEEEENS_8epilogue10collective18CollectiveEpilogueINS1O_23Sm100TmaWarpSpecializedILi3ELi2ELi16ELb1ELb0EEEJSK_NSB_IJNSU_ISH_SE_EENSU_ISI_SE_EEEEESL_NSB_IJNSB_IJllllEEESE_SW_EEESL_S1X_NS1O_6fusion15FusionCallbacksIS1S_NS1Y_17LinearCombinationISL_fSL_fLNS_15FloatRoundStyleE2EEESK_S1V_JEEENSA_5SM1004TMEM4LOAD26SM100_TMEM_LOAD_16dp256b4xES14_S1E_NSA_17SM75_U32x4_LDSM_NENSA_21SM90_TMA_STORE_IM2COLES1E_NSA_17SM90_U32x4_STSM_NENSA_39AutoVectorizingCopyWithAssumedAlignmentILi128EEEEEEvvEEEEvNT_6ParamsE) ;  /* 0xffffff6404947950 */ /* 0x000fea0003c3ffff */
        .weak           $__internal_2_$__cuda_sm10x_tcgen05_guardrail_trap_unallocated_columns_being_dealloced
        .type           $__internal_2_$__cuda_sm10x_tcgen05_guardrail_trap_unallocated_columns_being_dealloced,@function
        .size           $__internal_2_$__cuda_sm10x_tcgen05_guardrail_trap_unallocated_columns_being_dealloced,(.L_x_218 - $__internal_2_$__cuda_sm10x_tcgen05_guardrail_trap_unallocated_columns_being_dealloced)
$__internal_2_$__cuda_sm10x_tcgen05_guardrail_trap_unallocated_columns_being_dealloced:
[----:B------:R-:W-:Y:S05]  /*99b0*/  BPT.TRAP 0x1 ;  /* 0x000000040000795c */ /* 0x000fea0000300000 */
[----:B------:R-:W-:-:S04]  /*99c0*/  MOV R3, 0x0 ;  /* 0x0000000000037802 */ /* 0x000fc80000000f00 */
[----:B------:R-:W-:Y:S05]  /*99d0*/  RET.REL.NODEC R2 `(_ZN7cutlass13device_kernelINS_4conv6kernel13ConvUniversalINS1_16ConvProblemShapeILNS1_8OperatorE1ELi3EEENS1_10collective14CollectiveConvINS1_47MainloopSm100TmaUmmaWarpSpecializedImplicitGemmILS5_1ELi26ELi3ELi1ELi2EN4cute5tupleIJNSA_1CILi2EEENSC_ILi1EEESE_EEEEENSB_IJNSC_ILi64EEESH_NSB_IJNSC_ILi32EEEEEEEEENS_10bfloat16_tESL_NSA_8TiledMMAINSA_8MMA_AtomIJNSA_20SM100_MMA_F16BF16_SSISL_SL_fLi64ELi64ELNSA_4UMMA5MajorE0ELSQ_1ELNSP_7ScaleInE0ELSR_0EEEEEENSA_6LayoutINSB_IJSE_SE_SE_EEENSB_IJNSC_ILi0EEESW_SW_EEEEENSB_IJNSA_10UnderscoreESZ_SZ_EEEEENS7_6detail27Sm100ImplicitGemmTileTraitsINSA_20SM90_TMA_LOAD_IM2COLENSA_14ComposedLayoutINSA_7SwizzleILi2ELi4ELi3EEENSA_18smem_ptr_flag_bitsILi16EEENSU_INSB_IJNSC_ILi8EEESI_EEENSB_IJSI_SE_EEEEEEEvEENS13_INSA_23SM90_TMA_LOAD_MULTICASTENS15_INS16_ILi3ELi4ELi3EEES19_NSU_INSB_IJSH_S1A_EEENSB_IJSE_SH_EEEEEEEvEEEENS_8epilogue10collective18CollectiveEpilogueINS1O_23Sm100TmaWarpSpecializedILi3ELi2ELi16ELb1ELb0EEEJSK_NSB_IJNSU_ISH_SE_EENSU_ISI_SE_EEEEESL_NSB_IJNSB_IJllllEEESE_SW_EEESL_S1X_NS1O_6fusion15FusionCallbacksIS1S_NS1Y_17LinearCombinationISL_fSL_fLNS_15FloatRoundStyleE2EEESK_S1V_JEEENSA_5SM1004TMEM4LOAD26SM100_TMEM_LOAD_16dp256b4xES14_S1E_NSA_17SM75_U32x4_LDSM_NENSA_21SM90_TMA_STORE_IM2COLES1E_NSA_17SM90_U32x4_STSM_NENSA_39AutoVectorizingCopyWithAssumedAlignmentILi128EEEEEEvvEEEEvNT_6ParamsE) ;  /* 0xffffff6402887950 */ /* 0x000fea0003c3ffff */
.L_x_217:
[----:B------:R-:W-:-:S00]  /*99e0*/  BRA `(.L_x_217) ;  /* 0xfffffffc00fc7947 */ /* 0x000fc0000383ffff */
[----:B------:R-:W-:-:S00]  /*99f0*/  NOP ;  /* 0x0000000000007918 */ /* 0x000fc00000000000 */
        /* <DEDUP_REMOVED lines=8> */
.L_x_218:


//--------------------- .nv.global.init           --------------------------
	.section	.nv.global.init,"aw",@progbits
.nv.global.init:
	.type		$str$29,@object
	.size		$str$29,($str$30 - $str$29)
$str$29:
        /*0000*/ 	.byte	0x28, 0x61, 0x64, 0x64, 0x72, 0x65, 0x73, 0x73, 0x20, 0x26, 0x20, 0x6d, 0x61, 0x73, 0x6b, 0x29
        /*0010*/ 	.byte	0x20, 0x3d, 0x3d, 0x20, 0x30, 0x00
	.type		$str$30,@object
	.size		$str$30,($str$28 - $str$30)
$str$30:
        /*0016*/ 	.byte	0x2f, 0x74, 0x6d, 0x70, 0x2f, 0x63, 0x75, 0x74, 0x6c, 0x61, 0x73, 0x73, 0x5f, 0x73, 0x77, 0x65
        /*0026*/ 	.byte	0x65, 0x70, 0x5f, 0x73, 0x72, 0x63, 0x2f, 0x69, 0x6e, 0x63, 0x6c, 0x75, 0x64, 0x65, 0x2f, 0x63
        /*0036*/ 	.byte	0x75, 0x74, 0x65, 0x2f, 0x70, 0x6f, 0x69, 0x6e, 0x74, 0x65, 0x72, 0x5f, 0x66, 0x6c, 0x61, 0x67
        /*0046*/ 	.byte	0x67, 0x65, 0x64, 0x2e, 0x68, 0x70, 0x70, 0x00
	.type		$str$28,@object
	.size		$str$28,($str$27 - $str$28)
$str$28:
        /*004e*/ 	.byte	0x2f, 0x74, 0x6d, 0x70, 0x2f, 0x63, 0x75, 0x74, 0x6c, 0x61, 0x73, 0x73, 0x5f, 0x73, 0x77, 0x65
        /*005e*/ 	.byte	0x65, 0x70, 0x5f, 0x73, 0x72, 0x63, 0x2f, 0x69, 0x6e, 0x63, 0x6c, 0x75, 0x64, 0x65, 0x2f, 0x63
        /*006e*/ 	.byte	0x75, 0x74, 0x65, 0x2f, 0x61, 0x74, 0x6f, 0x6d, 0x2f, 0x63, 0x6f, 0x70, 0x79, 0x5f, 0x74, 0x72
        /*007e*/ 	.byte	0x61, 0x69, 0x74, 0x73, 0x5f, 0x73, 0x6d, 0x31, 0x30, 0x30, 0x2e, 0x68, 0x70, 0x70, 0x00
	.type		$str$27,@object
	.size		$str$27,(__unnamed_1 - $str$27)
$str$27:
        /*008d*/ 	.byte	0x28, 0x28, 0x75, 0x69, 0x6e, 0x74, 0x33, 0x32, 0x5f, 0x74, 0x28, 0x74, 0x68, 0x72, 0x65, 0x61
        /*009d*/ 	.byte	0x64, 0x49, 0x64, 0x78, 0x2e, 0x78, 0x29, 0x20, 0x2f, 0x20, 0x33, 0x32, 0x29, 0x20, 0x25, 0x20
        /*00ad*/ 	.byte	0x34, 0x29, 0x20, 0x3d, 0x3d, 0x20, 0x28, 0x28, 0x28, 0x74, 0x6d, 0x65, 0x6d, 0x5f, 0x61, 0x64
        /*00bd*/ 	.byte	0x64, 0x72, 0x20, 0x3e, 0x3e, 0x20, 0x31, 0x36, 0x29, 0x20, 0x2f, 0x20, 0x33, 0x32, 0x29, 0x20
        /*00cd*/ 	.byte	0x25, 0x20, 0x34, 0x29, 0x00
	.type		__unnamed_1,@object
	.size		__unnamed_1,(__unnamed_2 - __unnamed_1)
__unnamed_1:
        /*00d2*/ 	.byte	0x61, 0x75, 0x74, 0x6f, 0x20, 0x63, 0x75, 0x74, 0x65, 0x3a, 0x3a, 0x61, 0x73, 0x5f, 0x70, 0x6f
        /* <DEDUP_REMOVED lines=24> */
        /*0262*/ 	.byte	0x30, 0x34, 0x38, 0x3e, 0x3e, 0x3e, 0x3e, 0x5d, 0x00
	.type		__unnamed_2,@object
	.size		__unnamed_2,(.L_2 - __unnamed_2)
__unnamed_2:
        /* <DEDUP_REMOVED lines=45> */
        /*053b*/ 	.byte	0x3e, 0x3e, 0x3e, 0x5d, 0x00
.L_2:


//--------------------- .nv.shared._ZN7cutlass13device_kernelINS_4conv6kernel13ConvUniversalINS1_16ConvProblemShapeILNS1_8OperatorE1ELi3EEENS1_10collective14CollectiveConvINS1_47MainloopSm100TmaUmmaWarpSpecializedImplicitGemmILS5_1ELi26ELi3ELi1ELi2EN4cute5tupleIJNSA_1CILi2EEENSC_ILi1EEESE_EEEEENSB_IJNSC_ILi64EEESH_NSB_IJNSC_ILi32EEEEEEEEENS_10bfloat16_tESL_NSA_8TiledMMAINSA_8MMA_AtomIJNSA_20SM100_MMA_F16BF16_SSISL_SL_fLi64ELi64ELNSA_4UMMA5MajorE0ELSQ_1ELNSP_7ScaleInE0ELSR_0EEEEEENSA_6LayoutINSB_IJSE_SE_SE_EEENSB_IJNSC_ILi0EEESW_SW_EEEEENSB_IJNSA_10UnderscoreESZ_SZ_EEEEENS7_6detail27Sm100ImplicitGemmTileTraitsINSA_20SM90_TMA_LOAD_IM2COLENSA_14ComposedLayoutINSA_7SwizzleILi2ELi4ELi3EEENSA_18smem_ptr_flag_bitsILi16EEENSU_INSB_IJNSC_ILi8EEESI_EEENSB_IJSI_SE_EEEEEEEvEENS13_INSA_23SM90_TMA_LOAD_MULTICASTENS15_INS16_ILi3ELi4ELi3EEES19_NSU_INSB_IJSH_S1A_EEENSB_IJSE_SH_EEEEEEEvEEEENS_8epilogue10collective18CollectiveEpilogueINS1O_23Sm100TmaWarpSpecializedILi3ELi2ELi16ELb1ELb0EEEJSK_NSB_IJNSU_ISH_SE_EENSU_ISI_SE_EEEEESL_NSB_IJNSB_IJllllEEESE_SW_EEESL_S1X_NS1O_6fusion15FusionCallbacksIS1S_NS1Y_17LinearCombinationISL_fSL_fLNS_15FloatRoundStyleE2EEESK_S1V_JEEENSA_5SM1004TMEM4LOAD26SM100_TMEM_LOAD_16dp256b4xES14_S1E_NSA_17SM75_U32x4_LDSM_NENSA_21SM90_TMA_STORE_IM2COLES1E_NSA_17SM90_U32x4_STSM_NENSA_39AutoVectorizingCopyWithAssumedAlignmentILi128EEEEEEvvEEEEvNT_6ParamsE --------------------------
	.section	.nv.shared._ZN7cutlass13device_kernelINS_4conv6kernel13ConvUniversalINS1_16ConvProblemShapeILNS1_8OperatorE1ELi3EEENS1_10collective14CollectiveConvINS1_47MainloopSm100TmaUmmaWarpSpecializedImplicitGemmILS5_1ELi26ELi3ELi1ELi2EN4cute5tupleIJNSA_1CILi2EEENSC_ILi1EEESE_EEEEENSB_IJNSC_ILi64EEESH_NSB_IJNSC_ILi32EEEEEEEEENS_10bfloat16_tESL_NSA_8TiledMMAINSA_8MMA_AtomIJNSA_20SM100_MMA_F16BF16_SSISL_SL_fLi64ELi64ELNSA_4UMMA5MajorE0ELSQ_1ELNSP_7ScaleInE0ELSR_0EEEEEENSA_6LayoutINSB_IJSE_SE_SE_EEENSB_IJNSC_ILi0EEESW_SW_EEEEENSB_IJNSA_10UnderscoreESZ_SZ_EEEEENS7_6detail27Sm100ImplicitGemmTileTraitsINSA_20SM90_TMA_LOAD_IM2COLENSA_14ComposedLayoutINSA_7SwizzleILi2ELi4ELi3EEENSA_18smem_ptr_flag_bitsILi16EEENSU_INSB_IJNSC_ILi8EEESI_EEENSB_IJSI_SE_EEEEEEEvEENS13_INSA_23SM90_TMA_LOAD_MULTICASTENS15_INS16_ILi3ELi4ELi3EEES19_NSU_INSB_IJSH_S1A_EEENSB_IJSE_SH_EEEEEEEvEEEENS_8epilogue10collective18CollectiveEpilogueINS1O_23Sm100TmaWarpSpecializedILi3ELi2ELi16ELb1ELb0EEEJSK_NSB_IJNSU_ISH_SE_EENSU_ISI_SE_EEEEESL_NSB_IJNSB_IJllllEEESE_SW_EEESL_S1X_NS1O_6fusion15FusionCallbacksIS1S_NS1Y_17LinearCombinationISL_fSL_fLNS_15FloatRoundStyleE2EEESK_S1V_JEEENSA_5SM1004TMEM4LOAD26SM100_TMEM_LOAD_16dp256b4xES14_S1E_NSA_17SM75_U32x4_LDSM_NENSA_21SM90_TMA_STORE_IM2COLES1E_NSA_17SM90_U32x4_STSM_NENSA_39AutoVectorizingCopyWithAssumedAlignmentILi128EEEEEEvvEEEEvNT_6ParamsE,"aw",@nobits
	.sectionflags	@""
	.align	16
	.zero		1024


//--------------------- .nv.shared.reserved.0     --------------------------
	.section	.nv.shared.reserved.0,"aw",@nobits
	.weak		__nv_reservedSMEM_offset_0_alias
	.size		__nv_reservedSMEM_offset_0_alias, 0, 64
	.other		__nv_reservedSMEM_offset_0_alias,@"STO_CUDA_RESERVED_SHARED STV_DEFAULT"
__nv_reservedSMEM_offset_0_alias:
	.zero		0
.nv.shared.reserved.0:
	.zero		64
	.weak		__nv_reservedSMEM_tcgen05_partition
	.type		__nv_reservedSMEM_tcgen05_partition,@object
	.size		__nv_reservedSMEM_tcgen05_partition,(.L_0 - __nv_reservedSMEM_tcgen05_partition)
__nv_reservedSMEM_tcgen05_partition:
	.zero		32
.L_0:


//--------------------- .nv.global                --------------------------
	.section	.nv.global,"aw",@nobits
.nv.global:
	.type		_ZN39_INTERNAL_7f6c5947_4_k_cu_ae7bd7c6_29604cute1_E,@object
	.size		_ZN39_INTERNAL_7f6c5947_4_k_cu_ae7bd7c6_29604cute1_E,(_ZN39_INTERNAL_7f6c5947_4_k_cu_ae7bd7c6_29604cuda3std3__45__cpo6cbeginE - _ZN39_INTERNAL_7f6c5947_4_k_cu_ae7bd7c6_29604cute1_E)
_ZN39_INTERNAL_7f6c5947_4_k_cu_ae7bd7c6_29604cute1_E:
	.zero		1
	.type		_ZN39_INTERNAL_7f6c5947_4_k_cu_ae7bd7c6_29604cuda3std3__45__cpo6cbeginE,@object
	.size		_ZN39_INTERNAL_7f6c5947_4_k_cu_ae7bd7c6_29604cuda3std3__45__cpo6cbeginE,(_ZN39_INTERNAL_7f6c5947_4_k_cu_ae7bd7c6_29604cuda3std3__48in_placeE - _ZN39_INTERNAL_7f6c5947_4_k_cu_ae7bd7c6_29604cuda3std3__45__cpo6cbeginE)
_ZN39_INTERNAL_7f6c5947_4_k_cu_ae7bd7c6_29604cuda3std3__45__cpo6cbeginE:
	.zero		1
	.type		_ZN39_INTERNAL_7f6c5947_4_k_cu_ae7bd7c6_29604cuda3std3__48in_placeE,@object
	.size		_ZN39_INTERNAL_7f6c5947_4_k_cu_ae7bd7c6_29604cuda3std3__48in_placeE,(_ZN39_INTERNAL_7f6c5947_4_k_cu_ae7bd7c6_29604cuda3std6ranges3__45__cpo9iter_moveE - _ZN39_INTERNAL_7f6c5947_4_k_cu_ae7bd7c6_29604cuda3std3__48in_placeE)
_ZN39_INTERNAL_7f6c5947_4_k_cu_ae7bd7c6_29604cuda3std3__48in_placeE:
	.zero		1
	.type		_ZN39_INTERNAL_7f6c5947_4_k_cu_ae7bd7c6_29604cuda3std6ranges3__45__cpo9iter_moveE,@object
	.size		_ZN39_INTERNAL_7f6c5947_4_k_cu_ae7bd7c6_29604cuda3std6ranges3__45__cpo9iter_moveE,(_ZN39_INTERNAL_7f6c5947_4_k_cu_ae7bd7c6_29604cuda3std3__45__cpo5beginE - _ZN39_INTERNAL_7f6c5947_4_k_cu_ae7bd7c6_29604cuda3std6ranges3__45__cpo9iter_moveE)
_ZN39_INTERNAL_7f6c5947_4_k_cu_ae7bd7c6_29604cuda3std6ranges3__45__cpo9iter_moveE:
	.zero		1
	.type		_ZN39_INTERNAL_7f6c5947_4_k_cu_ae7bd7c6_29604cuda3std3__45__cpo5beginE,@object
	.size		_ZN39_INTERNAL_7f6c5947_4_k_cu_ae7bd7c6_29604cuda3std3__45__cpo5beginE,(_ZN39_INTERNAL_7f6c5947_4_k_cu_ae7bd7c6_29604cuda3std3__441_GLOBAL__N__7f6c5947_4_k_cu_ae7bd7c6_29606ignoreE - _ZN39_INTERNAL_7f6c5947_4_k_cu_ae7bd7c6_29604cuda3std3__45__cpo5beginE)
_ZN39_INTERNAL_7f6c5947_4_k_cu_ae7bd7c6_29604cuda3std3__45__cpo5beginE:
	.zero		1
	.type		_ZN39_INTERNAL_7f6c5947_4_k_cu_ae7bd7c6_29604cuda3std3__441_GLOBAL__N__7f6c5947_4_k_cu_ae7bd7c6_29606ignoreE,@object
	.size		_ZN39_INTERNAL_7f6c5947_4_k_cu_ae7bd7c6_29604cuda3std3__441_GLOBAL__N__7f6c5947_4_k_cu_ae7bd7c6_29606ignoreE,(_ZN39_INTERNAL_7f6c5947_4_k_cu_ae7bd7c6_29604cute7productE - _ZN39_INTERNAL_7f6c5947_4_k_cu_ae7bd7c6_29604cuda3std3__441_GLOBAL__N__7f6c5947_4_k_cu_ae7bd7c6_29606ignoreE)
_ZN39_INTERNAL_7f6c5947_4_k_cu_ae7bd7c6_29604cuda3std3__441_GLOBAL__N__7f6c5947_4_k_cu_ae7bd7c6_29606ignoreE:
	.zero		1
	.type		_ZN39_INTERNAL_7f6c5947_4_k_cu_ae7bd7c6_29604cute7productE,@object
	.size		_ZN39_INTERNAL_7f6c5947_4_k_cu_ae7bd7c6_29604cute7productE,(_ZN39_INTERNAL_7f6c5947_4_k_cu_ae7bd7c6_29604cuda3std3__45__cpo3endE - _ZN39_INTERNAL_7f6c5947_4_k_cu_ae7bd7c6_29604cute7productE)
_ZN39_INTERNAL_7f6c5947_4_k_cu_ae7bd7c6_29604cute7productE:
	.zero		1
	.type		_ZN39_INTERNAL_7f6c5947_4_k_cu_ae7bd7c6_29604cuda3std3__45__cpo3endE,@object
	.size		_ZN39_INTERNAL_7f6c5947_4_k_cu_ae7bd7c6_29604cuda3std3__45__cpo3endE,(_ZN39_INTERNAL_7f6c5947_4_k_cu_ae7bd7c6_29604cuda3std3__419piecewise_constructE - _ZN39_INTERNAL_7f6c5947_4_k_cu_ae7bd7c6_29604cuda3std3__45__cpo3endE)
_ZN39_INTERNAL_7f6c5947_4_k_cu_ae7bd7c6_29604cuda3std3__45__cpo3endE:
	.zero		1
	.type		_ZN39_INTERNAL_7f6c5947_4_k_cu_ae7bd7c6_29604cuda3std3__419piecewise_constructE,@object
	.size		_ZN39_INTERNAL_7f6c5947_4_k_cu_ae7bd7c6_29604cuda3std3__419piecewise_constructE,(_ZN39_INTERNAL_7f6c5947_4_k_cu_ae7bd7c6_29604cuda3std3__45__cpo4cendE - _ZN39_INTERNAL_7f6c5947_4_k_cu_ae7bd7c6_29604cuda3std3__419piecewise_constructE)
_ZN39_INTERNAL_7f6c5947_4_k_cu_ae7bd7c6_29604cuda3std3__419piecewise_constructE:
	.zero		1
	.type		_ZN39_INTERNAL_7f6c5947_4_k_cu_ae7bd7c6_29604cuda3std3__45__cpo4cendE,@object
	.size		_ZN39_INTERNAL_7f6c5947_4_k_cu_ae7bd7c6_29604cuda3std3__45__cpo4cendE,(_ZN39_INTERNAL_7f6c5947_4_k_cu_ae7bd7c6_29604cuda3std6ranges3__45__cpo4swapE - _ZN39_INTERNAL_7f6c5947_4_k_cu_ae7bd7c6_29604cuda3std3__45__cpo4cendE)
_ZN39_INTERNAL_7f6c5947_4_k_cu_ae7bd7c6_29604cuda3std3__45__cpo4cendE:
	.zero		1
	.type		_ZN39_INTERNAL_7f6c5947_4_k_cu_ae7bd7c6_29604cuda3std6ranges3__45__cpo4swapE,@object
	.size		_ZN39_INTERNAL_7f6c5947_4_k_cu_ae7bd7c6_29604cuda3std6ranges3__45__cpo4swapE,(.L_10 - _ZN39_INTERNAL_7f6c5947_4_k_cu_ae7bd7c6_29604cuda3std6ranges3__45__cpo4swapE)
_ZN39_INTERNAL_7f6c5947_4_k_cu_ae7bd7c6_29604cuda3std6ranges3__45__cpo4swapE:
	.zero		1
.L_10:


//--------------------- .nv.constant0._ZN7cutlass13device_kernelINS_4conv6kernel13ConvUniversalINS1_16ConvProblemShapeILNS1_8OperatorE1ELi3EEENS1_10collective14CollectiveConvINS1_47MainloopSm100TmaUmmaWarpSpecializedImplicitGemmILS5_1ELi26ELi3ELi1ELi2EN4cute5tupleIJNSA_1CILi2EEENSC_ILi1EEESE_EEEEENSB_IJNSC_ILi64EEESH_NSB_IJNSC_ILi32EEEEEEEEENS_10bfloat16_tESL_NSA_8TiledMMAINSA_8MMA_AtomIJNSA_20SM100_MMA_F16BF16_SSISL_SL_fLi64ELi64ELNSA_4UMMA5MajorE0ELSQ_1ELNSP_7ScaleInE0ELSR_0EEEEEENSA_6LayoutINSB_IJSE_SE_SE_EEENSB_IJNSC_ILi0EEESW_SW_EEEEENSB_IJNSA_10UnderscoreESZ_SZ_EEEEENS7_6detail27Sm100ImplicitGemmTileTraitsINSA_20SM90_TMA_LOAD_IM2COLENSA_14ComposedLayoutINSA_7SwizzleILi2ELi4ELi3EEENSA_18smem_ptr_flag_bitsILi16EEENSU_INSB_IJNSC_ILi8EEESI_EEENSB_IJSI_SE_EEEEEEEvEENS13_INSA_23SM90_TMA_LOAD_MULTICASTENS15_INS16_ILi3ELi4ELi3EEES19_NSU_INSB_IJSH_S1A_EEENSB_IJSE_SH_EEEEEEEvEEEENS_8epilogue10collective18CollectiveEpilogueINS1O_23Sm100TmaWarpSpecializedILi3ELi2ELi16ELb1ELb0EEEJSK_NSB_IJNSU_ISH_SE_EENSU_ISI_SE_EEEEESL_NSB_IJNSB_IJllllEEESE_SW_EEESL_S1X_NS1O_6fusion15FusionCallbacksIS1S_NS1Y_17LinearCombinationISL_fSL_fLNS_15FloatRoundStyleE2EEESK_S1V_JEEENSA_5SM1004TMEM4LOAD26SM100_TMEM_LOAD_16dp256b4xES14_S1E_NSA_17SM75_U32x4_LDSM_NENSA_21SM90_TMA_STORE_IM2COLES1E_NSA_17SM90_U32x4_STSM_NENSA_39AutoVectorizingCopyWithAssumedAlignmentILi128EEEEEEvvEEEEvNT_6ParamsE --------------------------
	.section	.nv.constant0._ZN7cutlass13device_kernelINS_4conv6kernel13ConvUniversalINS1_16ConvProblemShapeILNS1_8OperatorE1ELi3EEENS1_10collective14CollectiveConvINS1_47MainloopSm100TmaUmmaWarpSpecializedImplicitGemmILS5_1ELi26ELi3ELi1ELi2EN4cute5tupleIJNSA_1CILi2EEENSC_ILi1EEESE_EEEEENSB_IJNSC_ILi64EEESH_NSB_IJNSC_ILi32EEEEEEEEENS_10bfloat16_tESL_NSA_8TiledMMAINSA_8MMA_AtomIJNSA_20SM100_MMA_F16BF16_SSISL_SL_fLi64ELi64ELNSA_4UMMA5MajorE0ELSQ_1ELNSP_7ScaleInE0ELSR_0EEEEEENSA_6LayoutINSB_IJSE_SE_SE_EEENSB_IJNSC_ILi0EEESW_SW_EEEEENSB_IJNSA_10UnderscoreESZ_SZ_EEEEENS7_6detail27Sm100ImplicitGemmTileTraitsINSA_20SM90_TMA_LOAD_IM2COLENSA_14ComposedLayoutINSA_7SwizzleILi2ELi4ELi3EEENSA_18smem_ptr_flag_bitsILi16EEENSU_INSB_IJNSC_ILi8EEESI_EEENSB_IJSI_SE_EEEEEEEvEENS13_INSA_23SM90_TMA_LOAD_MULTICASTENS15_INS16_ILi3ELi4ELi3EEES19_NSU_INSB_IJSH_S1A_EEENSB_IJSE_SH_EEEEEEEvEEEENS_8epilogue10collective18CollectiveEpilogueINS1O_23Sm100TmaWarpSpecializedILi3ELi2ELi16ELb1ELb0EEEJSK_NSB_IJNSU_ISH_SE_EENSU_ISI_SE_EEEEESL_NSB_IJNSB_IJllllEEESE_SW_EEESL_S1X_NS1O_6fusion15FusionCallbacksIS1S_NS1Y_17LinearCombinationISL_fSL_fLNS_15FloatRoundStyleE2EEESK_S1V_JEEENSA_5SM1004TMEM4LOAD26SM100_TMEM_LOAD_16dp256b4xES14_S1E_NSA_17SM75_U32x4_LDSM_NENSA_21SM90_TMA_STORE_IM2COLES1E_NSA_17SM90_U32x4_STSM_NENSA_39AutoVectorizingCopyWithAssumedAlignmentILi128EEEEEEvvEEEEvNT_6ParamsE,"a",@progbits
	.sectionflags	@""
	.align	4
.nv.constant0._ZN7cutlass13device_kernelINS_4conv6kernel13ConvUniversalINS1_16ConvProblemShapeILNS1_8OperatorE1ELi3EEENS1_10collective14CollectiveConvINS1_47MainloopSm100TmaUmmaWarpSpecializedImplicitGemmILS5_1ELi26ELi3ELi1ELi2EN4cute5tupleIJNSA_1CILi2EEENSC_ILi1EEESE_EEEEENSB_IJNSC_ILi64EEESH_NSB_IJNSC_ILi32EEEEEEEEENS_10bfloat16_tESL_NSA_8TiledMMAINSA_8MMA_AtomIJNSA_20SM100_MMA_F16BF16_SSISL_SL_fLi64ELi64ELNSA_4UMMA5MajorE0ELSQ_1ELNSP_7ScaleInE0ELSR_0EEEEEENSA_6LayoutINSB_IJSE_SE_SE_EEENSB_IJNSC_ILi0EEESW_SW_EEEEENSB_IJNSA_10UnderscoreESZ_SZ_EEEEENS7_6detail27Sm100ImplicitGemmTileTraitsINSA_20SM90_TMA_LOAD_IM2COLENSA_14ComposedLayoutINSA_7SwizzleILi2ELi4ELi3EEENSA_18smem_ptr_flag_bitsILi16EEENSU_INSB_IJNSC_ILi8EEESI_EEENSB_IJSI_SE_EEEEEEEvEENS13_INSA_23SM90_TMA_LOAD_MULTICASTENS15_INS16_ILi3ELi4ELi3EEES19_NSU_INSB_IJSH_S1A_EEENSB_IJSE_SH_EEEEEEEvEEEENS_8epilogue10collective18CollectiveEpilogueINS1O_23Sm100TmaWarpSpecializedILi3ELi2ELi16ELb1ELb0EEEJSK_NSB_IJNSU_ISH_SE_EENSU_ISI_SE_EEEEESL_NSB_IJNSB_IJllllEEESE_SW_EEESL_S1X_NS1O_6fusion15FusionCallbacksIS1S_NS1Y_17LinearCombinationISL_fSL_fLNS_15FloatRoundStyleE2EEESK_S1V_JEEENSA_5SM1004TMEM4LOAD26SM100_TMEM_LOAD_16dp256b4xES14_S1E_NSA_17SM75_U32x4_LDSM_NENSA_21SM90_TMA_STORE_IM2COLES1E_NSA_17SM90_U32x4_STSM_NENSA_39AutoVectorizingCopyWithAssumedAlignmentILi128EEEEEEvvEEEEvNT_6ParamsE:
	.zero		3200


//--------------------- SYMBOLS --------------------------

	.type		.nv.reservedSmem.offset0,@object
	.size		.nv.reservedSmem.offset0,0x4
	.type		.nv.reservedSmem.cap,@object
	.size		.nv.reservedSmem.cap,0x4
	.type		__assertfail,@function
